// auto-generated by cutlass_sweep.gemm — config: {"arch": "sm_90", "cluster_m": 1, "cluster_n": 1, "dtype": "tf32", "stages": 3, "tile_k": 128, "tile_m": 256, "tile_n": 128}
#include "cutlass/cutlass.h"
#include "cutlass/gemm/collective/collective_builder.hpp"
#include "cutlass/gemm/device/gemm_universal_adapter.h"
#include "cutlass/gemm/kernel/gemm_universal.hpp"
#include "cutlass/epilogue/collective/collective_builder.hpp"

using ElemA = cutlass::tfloat32_t;
using ElemB = cutlass::tfloat32_t;
using ElemCD = cutlass::tfloat32_t;
using Acc  = float;
using TileShape    = cute::Shape<cute::_256, cute::_128, cute::_128>;
using ClusterShape = cute::Shape<cute::_1, cute::_1, cute::_1>;

using CollectiveEpilogue = typename cutlass::epilogue::collective::CollectiveBuilder<
    cutlass::arch::Sm90, cutlass::arch::OpClassTensorOp,
    TileShape, ClusterShape,
    cutlass::epilogue::collective::EpilogueTileAuto,
    Acc, Acc,
    ElemCD, cutlass::layout::RowMajor, 128 / cutlass::sizeof_bits<ElemCD>::value,
    ElemCD, cutlass::layout::RowMajor, 128 / cutlass::sizeof_bits<ElemCD>::value,
    cutlass::epilogue::collective::EpilogueScheduleAuto
  >::CollectiveOp;

using CollectiveMainloop = typename cutlass::gemm::collective::CollectiveBuilder<
    cutlass::arch::Sm90, cutlass::arch::OpClassTensorOp,
    ElemA, cutlass::layout::RowMajor, 128 / cutlass::sizeof_bits<ElemA>::value,
    ElemB, cutlass::layout::ColumnMajor, 128 / cutlass::sizeof_bits<ElemB>::value,
    Acc,
    TileShape, ClusterShape,
    cutlass::gemm::collective::StageCount<3>,
    cutlass::gemm::collective::KernelScheduleAuto
  >::CollectiveOp;

using GemmKernel = cutlass::gemm::kernel::GemmUniversal<
    cute::Shape<int,int,int,int>,
    CollectiveMainloop,
    CollectiveEpilogue
>;
using Gemm = cutlass::gemm::device::GemmUniversalAdapter<GemmKernel>;

// Force the device kernel symbol into the cubin without needing a host main.
auto* _anchor = &cutlass::device_kernel<GemmKernel>;


// ===== COMPILED SASS (sm_90a) =====

	.target	sm_90a

	.elftype	@"ET_EXEC"


//--------------------- .note.nv.tkinfo           --------------------------
	.section	.note.nv.tkinfo,"",@"SHT_NOTE"
	.sectionflags	@"SHF_NOTE_NV_TKINFO"
	.tkinfo
        /*0018*/ 	.word	0x00000002
        /*0030*/ 	.string	""
        /*0030*/ 	.string	"ptxas"
        /*0030*/ 	.string	"Cuda compilation tools, release 13.0, V13.0.88"
        /*0030*/ 	.string	"Build cuda_13.0.r13.0/compiler.36424714_0"
        /*0030*/ 	.string	"-arch sm_90a -m 64 "



//--------------------- .note.nv.cuinfo           --------------------------
	.section	.note.nv.cuinfo,"",@"SHT_NOTE"
	.sectionflags	@"SHF_NOTE_NV_CUINFO"
        /*0018*/ 	.short	0x0002
        /*001a*/ 	.short	0x005a
        /*001c*/ 	.short	0x0082
	.zero		2


//--------------------- .nv.info                  --------------------------
	.section	.nv.info,"",@"SHT_CUDA_INFO"
	.align	4


	//----- nvinfo : EIATTR_REGCOUNT
	.align		4
        /*0000*/ 	.byte	0x04, 0x2f
        /*0002*/ 	.short	(.L_15 - .L_14)
	.align		4
.L_14:
        /*0004*/ 	.word	index@(_ZN7cutlass13device_kernelINS_4gemm6kernel13GemmUniversalIN4cute5tupleIJiiiiEEENS1_10collective13CollectiveMmaINS1_34MainloopSm90TmaGmmaWarpSpecializedILi3ENS5_IJNS4_1CILi1EEESB_SB_EEENS1_35KernelTmaWarpSpecializedCooperativeEEENS5_IJNSA_ILi256EEENSA_ILi128EEESG_EEENS_10tfloat32_tENS5_IJlSB_lEEESI_SJ_NS4_8TiledMMAINS4_8MMA_AtomIJNS4_4SM904GMMA30MMA_64x128x8_F32TF32TF32_SS_TNILNSN_7ScaleInE1ELSP_1EEEEEENS4_6LayoutINS5_IJNSA_ILi2EEESB_SB_EEENS5_IJSB_NSA_ILi0EEESV_EEEEENS5_IJNS4_10UnderscoreESY_SY_EEEEENS4_13SM90_TMA_LOADENS4_14ComposedLayoutINS4_7SwizzleILi3ELi4ELi3EEENS4_18smem_ptr_flag_bitsILi32EEENSS_INS5_IJNSA_ILi8EEENSA_ILi32EEEEEENS5_IJS18_SB_EEEEEEEvNS4_8identityES11_S1C_vS1D_EENS_8epilogue10collective6detail29Sm90TmaWarpSpecializedAdapterINS1G_15DefaultEpilogueISI_SJ_SJ_NS1F_6thread17LinearCombinationISI_Li1EffLNS1K_9ScaleType4KindE0ELNS_15FloatRoundStyleE2ESI_EENS1_15EpilogueDefaultEEEEEvvEEEEvNT_6ParamsE)
        /*0008*/ 	.word	0x000000a8


	//----- nvinfo : EIATTR_FRAME_SIZE
	.align		4
.L_15:
        /*000c*/ 	.byte	0x04, 0x11
        /*000e*/ 	.short	(.L_17 - .L_16)
	.align		4
.L_16:
        /*0010*/ 	.word	index@(_ZN7cutlass13device_kernelINS_4gemm6kernel13GemmUniversalIN4cute5tupleIJiiiiEEENS1_10collective13CollectiveMmaINS1_34MainloopSm90TmaGmmaWarpSpecializedILi3ENS5_IJNS4_1CILi1EEESB_SB_EEENS1_35KernelTmaWarpSpecializedCooperativeEEENS5_IJNSA_ILi256EEENSA_ILi128EEESG_EEENS_10tfloat32_tENS5_IJlSB_lEEESI_SJ_NS4_8TiledMMAINS4_8MMA_AtomIJNS4_4SM904GMMA30MMA_64x128x8_F32TF32TF32_SS_TNILNSN_7ScaleInE1ELSP_1EEEEEENS4_6LayoutINS5_IJNSA_ILi2EEESB_SB_EEENS5_IJSB_NSA_ILi0EEESV_EEEEENS5_IJNS4_10UnderscoreESY_SY_EEEEENS4_13SM90_TMA_LOADENS4_14ComposedLayoutINS4_7SwizzleILi3ELi4ELi3EEENS4_18smem_ptr_flag_bitsILi32EEENSS_INS5_IJNSA_ILi8EEENSA_ILi32EEEEEENS5_IJS18_SB_EEEEEEEvNS4_8identityES11_S1C_vS1D_EENS_8epilogue10collective6detail29Sm90TmaWarpSpecializedAdapterINS1G_15DefaultEpilogueISI_SJ_SJ_NS1F_6thread17LinearCombinationISI_Li1EffLNS1K_9ScaleType4KindE0ELNS_15FloatRoundStyleE2ESI_EENS1_15EpilogueDefaultEEEEEvvEEEEvNT_6ParamsE)
        /*0014*/ 	.word	0x00000000


	//----- nvinfo : EIATTR_MIN_STACK_SIZE
	.align		4
.L_17:
        /*0018*/ 	.byte	0x04, 0x12
        /*001a*/ 	.short	(.L_19 - .L_18)
	.align		4
.L_18:
        /*001c*/ 	.word	index@(_ZN7cutlass13device_kernelINS_4gemm6kernel13GemmUniversalIN4cute5tupleIJiiiiEEENS1_10collective13CollectiveMmaINS1_34MainloopSm90TmaGmmaWarpSpecializedILi3ENS5_IJNS4_1CILi1EEESB_SB_EEENS1_35KernelTmaWarpSpecializedCooperativeEEENS5_IJNSA_ILi256EEENSA_ILi128EEESG_EEENS_10tfloat32_tENS5_IJlSB_lEEESI_SJ_NS4_8TiledMMAINS4_8MMA_AtomIJNS4_4SM904GMMA30MMA_64x128x8_F32TF32TF32_SS_TNILNSN_7ScaleInE1ELSP_1EEEEEENS4_6LayoutINS5_IJNSA_ILi2EEESB_SB_EEENS5_IJSB_NSA_ILi0EEESV_EEEEENS5_IJNS4_10UnderscoreESY_SY_EEEEENS4_13SM90_TMA_LOADENS4_14ComposedLayoutINS4_7SwizzleILi3ELi4ELi3EEENS4_18smem_ptr_flag_bitsILi32EEENSS_INS5_IJNSA_ILi8EEENSA_ILi32EEEEEENS5_IJS18_SB_EEEEEEEvNS4_8identityES11_S1C_vS1D_EENS_8epilogue10collective6detail29Sm90TmaWarpSpecializedAdapterINS1G_15DefaultEpilogueISI_SJ_SJ_NS1F_6thread17LinearCombinationISI_Li1EffLNS1K_9ScaleType4KindE0ELNS_15FloatRoundStyleE2ESI_EENS1_15EpilogueDefaultEEEEEvvEEEEvNT_6ParamsE)
        /*0020*/ 	.word	0x00000000
.L_19:


//--------------------- .nv.compat                --------------------------
	.section	.nv.compat,"",@"SHT_CUDA_COMPAT_INFO"
	.align	4
        /*0000*/ 	.byte	0x02, 0x09, 0x01, 0x00, 0x02, 0x02, 0x04, 0x00, 0x02, 0x05, 0x05, 0x00, 0x03, 0x07, 0x01, 0x01
        /*0010*/ 	.byte	0x02, 0x03, 0x01, 0x00, 0x02, 0x06, 0x01, 0x00, 0x04, 0x0b, 0x08, 0x00, 0x00, 0x00, 0x00, 0x00
        /*0020*/ 	.byte	0x00, 0x00, 0x00, 0x00


//--------------------- .nv.info._ZN7cutlass13device_kernelINS_4gemm6kernel13GemmUniversalIN4cute5tupleIJiiiiEEENS1_10collective13CollectiveMmaINS1_34MainloopSm90TmaGmmaWarpSpecializedILi3ENS5_IJNS4_1CILi1EEESB_SB_EEENS1_35KernelTmaWarpSpecializedCooperativeEEENS5_IJNSA_ILi256EEENSA_ILi128EEESG_EEENS_10tfloat32_tENS5_IJlSB_lEEESI_SJ_NS4_8TiledMMAINS4_8MMA_AtomIJNS4_4SM904GMMA30MMA_64x128x8_F32TF32TF32_SS_TNILNSN_7ScaleInE1ELSP_1EEEEEENS4_6LayoutINS5_IJNSA_ILi2EEESB_SB_EEENS5_IJSB_NSA_ILi0EEESV_EEEEENS5_IJNS4_10UnderscoreESY_SY_EEEEENS4_13SM90_TMA_LOADENS4_14ComposedLayoutINS4_7SwizzleILi3ELi4ELi3EEENS4_18smem_ptr_flag_bitsILi32EEENSS_INS5_IJNSA_ILi8EEENSA_ILi32EEEEEENS5_IJS18_SB_EEEEEEEvNS4_8identityES11_S1C_vS1D_EENS_8epilogue10collective6detail29Sm90TmaWarpSpecializedAdapterINS1G_15DefaultEpilogueISI_SJ_SJ_NS1F_6thread17LinearCombinationISI_Li1EffLNS1K_9ScaleType4KindE0ELNS_15FloatRoundStyleE2ESI_EENS1_15EpilogueDefaultEEEEEvvEEEEvNT_6ParamsE --------------------------
	.section	.nv.info._ZN7cutlass13device_kernelINS_4gemm6kernel13GemmUniversalIN4cute5tupleIJiiiiEEENS1_10collective13CollectiveMmaINS1_34MainloopSm90TmaGmmaWarpSpecializedILi3ENS5_IJNS4_1CILi1EEESB_SB_EEENS1_35KernelTmaWarpSpecializedCooperativeEEENS5_IJNSA_ILi256EEENSA_ILi128EEESG_EEENS_10tfloat32_tENS5_IJlSB_lEEESI_SJ_NS4_8TiledMMAINS4_8MMA_AtomIJNS4_4SM904GMMA30MMA_64x128x8_F32TF32TF32_SS_TNILNSN_7ScaleInE1ELSP_1EEEEEENS4_6LayoutINS5_IJNSA_ILi2EEESB_SB_EEENS5_IJSB_NSA_ILi0EEESV_EEEEENS5_IJNS4_10UnderscoreESY_SY_EEEEENS4_13SM90_TMA_LOADENS4_14ComposedLayoutINS4_7SwizzleILi3ELi4ELi3EEENS4_18smem_ptr_flag_bitsILi32EEENSS_INS5_IJNSA_ILi8EEENSA_ILi32EEEEEENS5_IJS18_SB_EEEEEEEvNS4_8identityES11_S1C_vS1D_EENS_8epilogue10collective6detail29Sm90TmaWarpSpecializedAdapterINS1G_15DefaultEpilogueISI_SJ_SJ_NS1F_6thread17LinearCombinationISI_Li1EffLNS1K_9ScaleType4KindE0ELNS_15FloatRoundStyleE2ESI_EENS1_15EpilogueDefaultEEEEEvvEEEEvNT_6ParamsE,"",@"SHT_CUDA_INFO"
	.sectionflags	@""
	.align	4


	//----- nvinfo : EIATTR_CUDA_API_VERSION
	.align		4
        /*0000*/ 	.byte	0x04, 0x37
        /*0002*/ 	.short	(.L_21 - .L_20)
.L_20:
        /*0004*/ 	.word	0x00000082


	//----- nvinfo : EIATTR_KPARAM_INFO
	.align		4
.L_21:
        /*0008*/ 	.byte	0x04, 0x17
        /*000a*/ 	.short	(.L_23 - .L_22)
.L_22:
        /*000c*/ 	.word	0x00000000
        /*0010*/ 	.short	0x0000
        /*0012*/ 	.short	0x0070
        /*0014*/ 	.byte	0x00, 0xf0, 0x01, 0x10


	//----- nvinfo : EIATTR_SPARSE_MMA_MASK
	.align		4
.L_23:
        /*0018*/ 	.byte	0x03, 0x50
        /*001a*/ 	.short	0x0000


	//----- nvinfo : EIATTR_MAXREG_COUNT
	.align		4
        /*001c*/ 	.byte	0x03, 0x1b
        /*001e*/ 	.short	0x00a8


	//----- nvinfo : EIATTR_NUM_BARRIERS
	.align		4
        /*0020*/ 	.byte	0x02, 0x4c
        /*0022*/ 	.byte	0x01
	.zero		1


	//----- nvinfo : EIATTR_EXTERNS
	.align		4
        /*0024*/ 	.byte	0x04, 0x0f
        /*0026*/ 	.short	(.L_25 - .L_24)


	//   ....[0]....
	.align		4
.L_24:
        /*0028*/ 	.word	index@(__assertfail)


	//----- nvinfo : EIATTR_MERCURY_ISA_VERSION
	.align		4
.L_25:
        /*002c*/ 	.byte	0x03, 0x5f
        /*002e*/ 	.short	0x0101


	//----- nvinfo : EIATTR_INT_WARP_WIDE_INSTR_OFFSETS
	.align		4
        /*0030*/ 	.byte	0x04, 0x31
        /*0032*/ 	.short	(.L_27 - .L_26)


	//   ....[0]....
.L_26:
        /*0034*/ 	.word	0x00000390


	//   ....[1]....
        /*0038*/ 	.word	0x000003c0


	//   ....[2]....
        /*003c*/ 	.word	0x000004a0


	//----- nvinfo : EIATTR_COOP_GROUP_MASK_REGIDS
	.align		4
.L_27:
        /*0040*/ 	.byte	0x04, 0x29
        /*0042*/ 	.short	(.L_29 - .L_28)


	//   ....[0]....
.L_28:
        /*0044*/ 	.word	0xffffffff


	//   ....[1]....
        /*0048*/ 	.word	0xffffffff


	//   ....[2]....
        /*004c*/ 	.word	0xffffffff


	//   ....[3]....
        /*0050*/ 	.word	0xffffffff


	//   ....[4]....
        /*0054*/ 	.word	0xffffffff


	//----- nvinfo : EIATTR_COOP_GROUP_INSTR_OFFSETS
	.align		4
.L_29:
        /*0058*/ 	.byte	0x04, 0x28
        /*005a*/ 	.short	(.L_31 - .L_30)


	//   ....[0]....
.L_30:
        /*005c*/ 	.word	0x00000060


	//   ....[1]....
        /*0060*/ 	.word	0x00000070


	//   ....[2]....
        /*0064*/ 	.word	0x00000130


	//   ....[3]....
        /*0068*/ 	.word	0x000002a0


	//   ....[4]....
        /*006c*/ 	.word	0x00000f50


	//----- nvinfo : EIATTR_REG_RECONFIG
	.align		4
.L_31:
        /*0070*/ 	.byte	0x01, 0x54
	.zero		2


	//----- nvinfo : EIATTR_SYSCALL_OFFSETS
	.align		4
        /*0074*/ 	.byte	0x04, 0x46
        /*0076*/ 	.short	(.L_33 - .L_32)


	//   ....[0]....
.L_32:
        /*0078*/ 	.word	0x00001110


	//----- nvinfo : EIATTR_MBARRIER_INSTR_OFFSETS
	.align		4
.L_33:
        /*007c*/ 	.byte	0x04, 0x39
        /*007e*/ 	.short	(.L_35 - .L_34)


	//   ....[0]....
.L_34:
        /*0080*/ 	.word	0x00000230
        /*0084*/ 	.word	0x000000ff
        /*0088*/ 	.word	0x00000000
        /*008c*/ 	.short	0x0100
        /*008e*/ 	.byte	0x08
	.zero		1


	//   ....[1]....
        /*0090*/ 	.word	0x00000240
        /*0094*/ 	.word	0x000000ff
        /*0098*/ 	.word	0x00000018
        /*009c*/ 	.short	0x0100
        /*009e*/ 	.byte	0x08
	.zero		1


	//   ....[2]....
        /*00a0*/ 	.word	0x00000250
        /*00a4*/ 	.word	0x000000ff
        /*00a8*/ 	.word	0x00000008
        /*00ac*/ 	.short	0x0100
        /*00ae*/ 	.byte	0x08
	.zero		1


	//   ....[3]....
        /*00b0*/ 	.word	0x00000260
        /*00b4*/ 	.word	0x000000ff
        /*00b8*/ 	.word	0x00000020
        /*00bc*/ 	.short	0x0100
        /*00be*/ 	.byte	0x08
	.zero		1


	//   ....[4]....
        /*00c0*/ 	.word	0x00000270
        /*00c4*/ 	.word	0x000000ff
        /*00c8*/ 	.word	0x00000010
        /*00cc*/ 	.short	0x0100
        /*00ce*/ 	.byte	0x08
	.zero		1


	//   ....[5]....
        /*00d0*/ 	.word	0x00000280
        /*00d4*/ 	.word	0x000000ff
        /*00d8*/ 	.word	0x00000028
        /*00dc*/ 	.short	0x0100
        /*00de*/ 	.byte	0x08
	.zero		1


	//   ....[6]....
        /*00e0*/ 	.word	0x00000510
        /*00e4*/ 	.word	0x000000ff
        /*00e8*/ 	.word	0x00000040
        /*00ec*/ 	.short	0x0100
        /*00ee*/ 	.byte	0x06
	.zero		1


	//   ....[7]....
        /*00f0*/ 	.word	0x00000570
        /*00f4*/ 	.word	0x000000ff
        /*00f8*/ 	.word	0x00000048
        /*00fc*/ 	.short	0x0100
        /*00fe*/ 	.byte	0x06
	.zero		1


	//   ....[8]....
        /*0100*/ 	.word	0x00001190
        /*0104*/ 	.word	0x00000003
        /*0108*/ 	.word	0x00000000
        /*010c*/ 	.short	0x010a
        /*010e*/ 	.byte	0x3f
	.zero		1


	//   ....[9]....
        /*0110*/ 	.word	0x000011d0
        /*0114*/ 	.word	0x00000003
        /*0118*/ 	.word	0x00000000
        /*011c*/ 	.short	0x010a
        /*011e*/ 	.byte	0x3f
	.zero		1


	//   ....[10]....
        /*0120*/ 	.word	0x00001fc0
        /*0124*/ 	.word	0x000000ff
        /*0128*/ 	.word	0x00000000
        /*012c*/ 	.short	0x010a
        /*012e*/ 	.byte	0x09
	.zero		1


	//   ....[11]....
        /*0130*/ 	.word	0x00002000
        /*0134*/ 	.word	0x000000ff
        /*0138*/ 	.word	0x00000000
        /*013c*/ 	.short	0x010a
        /*013e*/ 	.byte	0x09
	.zero		1


	//   ....[12]....
        /*0140*/ 	.word	0x00002ca0
        /*0144*/ 	.word	0x000000ff
        /*0148*/ 	.word	0x00000000
        /*014c*/ 	.short	0x0101
        /*014e*/ 	.byte	0x08
	.zero		1


	//   ....[13]....
        /*0150*/ 	.word	0x00002ea0
        /*0154*/ 	.word	0x000000ff
        /*0158*/ 	.word	0x00000000
        /*015c*/ 	.short	0x0101
        /*015e*/ 	.byte	0x06
	.zero		1


	//   ....[14]....
        /*0160*/ 	.word	0x0000c330
        /*0164*/ 	.word	0x0000000e
        /*0168*/ 	.word	0x00000018
        /*016c*/ 	.short	0x010a
        /*016e*/ 	.byte	0x3f
	.zero		1


	//   ....[15]....
        /*0170*/ 	.word	0x0000c8e0
        /*0174*/ 	.word	0x00000006
        /*0178*/ 	.word	0x00000048
        /*017c*/ 	.short	0x0101
        /*017e*/ 	.byte	0x3f
	.zero		1


	//   ....[16]....
        /*0180*/ 	.word	0x0000d010
        /*0184*/ 	.word	0x00000007
        /*0188*/ 	.word	0x00000000
        /*018c*/ 	.short	0x010a
        /*018e*/ 	.byte	0x3f
	.zero		1


	//   ....[17]....
        /*0190*/ 	.word	0x0000d090
        /*0194*/ 	.word	0x00000009
        /*0198*/ 	.word	0x00000000
        /*019c*/ 	.short	0x010a
        /*019e*/ 	.byte	0x3f
	.zero		1


	//   ....[18]....
        /*01a0*/ 	.word	0x0000d120
        /*01a4*/ 	.word	0x00000003
        /*01a8*/ 	.word	0x00000000
        /*01ac*/ 	.short	0x010a
        /*01ae*/ 	.byte	0x3f
	.zero		1


	//   ....[19]....
        /*01b0*/ 	.word	0x0000d180
        /*01b4*/ 	.word	0x00000003
        /*01b8*/ 	.word	0x00000000
        /*01bc*/ 	.short	0x010a
        /*01be*/ 	.byte	0x3f
	.zero		1


	//   ....[20]....
        /*01c0*/ 	.word	0x0000d1e0
        /*01c4*/ 	.word	0x00000004
        /*01c8*/ 	.word	0x00000000
        /*01cc*/ 	.short	0x010a
        /*01ce*/ 	.byte	0x3f
	.zero		1


	//   ....[21]....
        /*01d0*/ 	.word	0x0000d2b0
        /*01d4*/ 	.word	0x0000000e
        /*01d8*/ 	.word	0x00000018
        /*01dc*/ 	.short	0x010a
        /*01de*/ 	.byte	0x3f
	.zero		1


	//   ....[22]....
        /*01e0*/ 	.word	0x0000d380
        /*01e4*/ 	.word	0x00000007
        /*01e8*/ 	.word	0x00000000
        /*01ec*/ 	.short	0x010a
        /*01ee*/ 	.byte	0x3f
	.zero		1


	//   ....[23]....
        /*01f0*/ 	.word	0x0000d3d0
        /*01f4*/ 	.word	0x00000009
        /*01f8*/ 	.word	0x00000000
        /*01fc*/ 	.short	0x010a
        /*01fe*/ 	.byte	0x3f
	.zero		1


	//----- nvinfo : EIATTR_NUM_MBARRIERS
	.align		4
.L_35:
        /*0200*/ 	.byte	0x03, 0x38
        /*0202*/ 	.short	0x0008


	//----- nvinfo : EIATTR_EXIT_INSTR_OFFSETS
	.align		4
        /*0204*/ 	.byte	0x04, 0x1c
        /*0206*/ 	.short	(.L_37 - .L_36)


	//   ....[0]....
.L_36:
        /*0208*/ 	.word	0x000005c0


	//   ....[1]....
        /*020c*/ 	.word	0x00000e80


	//   ....[2]....
        /*0210*/ 	.word	0x0000b9a0


	//   ....[3]....
        /*0214*/ 	.word	0x0000bfd0


	//   ....[4]....
        /*0218*/ 	.word	0x0000d170


	//----- nvinfo : EIATTR_MAX_THREADS
	.align		4
.L_37:
        /*021c*/ 	.byte	0x04, 0x05
        /*021e*/ 	.short	(.L_39 - .L_38)
.L_38:
        /*0220*/ 	.word	0x00000180
        /*0224*/ 	.word	0x00000001
        /*0228*/ 	.word	0x00000001


	//----- nvinfo : EIATTR_CRS_STACK_SIZE
	.align		4
.L_39:
        /*022c*/ 	.byte	0x04, 0x1e
        /*022e*/ 	.short	(.L_41 - .L_40)
.L_40:
        /*0230*/ 	.word	0x00000000


	//----- nvinfo : EIATTR_CBANK_PARAM_SIZE
	.align		4
.L_41:
        /*0234*/ 	.byte	0x03, 0x19
        /*0236*/ 	.short	0x0470


	//----- nvinfo : EIATTR_PARAM_CBANK
	.align		4
        /*0238*/ 	.byte	0x04, 0x0a
        /*023a*/ 	.short	(.L_43 - .L_42)
	.align		4
.L_42:
        /*023c*/ 	.word	index@(.nv.constant0._ZN7cutlass13device_kernelINS_4gemm6kernel13GemmUniversalIN4cute5tupleIJiiiiEEENS1_10collective13CollectiveMmaINS1_34MainloopSm90TmaGmmaWarpSpecializedILi3ENS5_IJNS4_1CILi1EEESB_SB_EEENS1_35KernelTmaWarpSpecializedCooperativeEEENS5_IJNSA_ILi256EEENSA_ILi128EEESG_EEENS_10tfloat32_tENS5_IJlSB_lEEESI_SJ_NS4_8TiledMMAINS4_8MMA_AtomIJNS4_4SM904GMMA30MMA_64x128x8_F32TF32TF32_SS_TNILNSN_7ScaleInE1ELSP_1EEEEEENS4_6LayoutINS5_IJNSA_ILi2EEESB_SB_EEENS5_IJSB_NSA_ILi0EEESV_EEEEENS5_IJNS4_10UnderscoreESY_SY_EEEEENS4_13SM90_TMA_LOADENS4_14ComposedLayoutINS4_7SwizzleILi3ELi4ELi3EEENS4_18smem_ptr_flag_bitsILi32EEENSS_INS5_IJNSA_ILi8EEENSA_ILi32EEEEEENS5_IJS18_SB_EEEEEEEvNS4_8identityES11_S1C_vS1D_EENS_8epilogue10collective6detail29Sm90TmaWarpSpecializedAdapterINS1G_15DefaultEpilogueISI_SJ_SJ_NS1F_6thread17LinearCombinationISI_Li1EffLNS1K_9ScaleType4KindE0ELNS_15FloatRoundStyleE2ESI_EENS1_15EpilogueDefaultEEEEEvvEEEEvNT_6ParamsE)
        /*0240*/ 	.short	0x0210
        /*0242*/ 	.short	0x0470


	//----- nvinfo : EIATTR_SW_WAR
	.align		4
.L_43:
        /*0244*/ 	.byte	0x04, 0x36
        /*0246*/ 	.short	(.L_45 - .L_44)
.L_44:
        /*0248*/ 	.word	0x00000008
.L_45:


//--------------------- .nv.callgraph             --------------------------
	.section	.nv.callgraph,"",@"SHT_CUDA_CALLGRAPH"
	.align	4
	.sectionentsize	8
	.align		4
        /*0000*/ 	.word	0x00000000
	.align		4
        /*0004*/ 	.word	0xffffffff
	.align		4
        /*0008*/ 	.word	index@(_ZN7cutlass13device_kernelINS_4gemm6kernel13GemmUniversalIN4cute5tupleIJiiiiEEENS1_10collective13CollectiveMmaINS1_34MainloopSm90TmaGmmaWarpSpecializedILi3ENS5_IJNS4_1CILi1EEESB_SB_EEENS1_35KernelTmaWarpSpecializedCooperativeEEENS5_IJNSA_ILi256EEENSA_ILi128EEESG_EEENS_10tfloat32_tENS5_IJlSB_lEEESI_SJ_NS4_8TiledMMAINS4_8MMA_AtomIJNS4_4SM904GMMA30MMA_64x128x8_F32TF32TF32_SS_TNILNSN_7ScaleInE1ELSP_1EEEEEENS4_6LayoutINS5_IJNSA_ILi2EEESB_SB_EEENS5_IJSB_NSA_ILi0EEESV_EEEEENS5_IJNS4_10UnderscoreESY_SY_EEEEENS4_13SM90_TMA_LOADENS4_14ComposedLayoutINS4_7SwizzleILi3ELi4ELi3EEENS4_18smem_ptr_flag_bitsILi32EEENSS_INS5_IJNSA_ILi8EEENSA_ILi32EEEEEENS5_IJS18_SB_EEEEEEEvNS4_8identityES11_S1C_vS1D_EENS_8epilogue10collective6detail29Sm90TmaWarpSpecializedAdapterINS1G_15DefaultEpilogueISI_SJ_SJ_NS1F_6thread17LinearCombinationISI_Li1EffLNS1K_9ScaleType4KindE0ELNS_15FloatRoundStyleE2ESI_EENS1_15EpilogueDefaultEEEEEvvEEEEvNT_6ParamsE)
	.align		4
        /*000c*/ 	.word	index@(__assertfail)
	.align		4
        /*0010*/ 	.word	0x00000000
	.align		4
        /*0014*/ 	.word	0xfffffffe
	.align		4
        /*0018*/ 	.word	0x00000000
	.align		4
        /*001c*/ 	.word	0xfffffffd
	.align		4
        /*0020*/ 	.word	0x00000000
	.align		4
        /*0024*/ 	.word	0xfffffffc


//--------------------- .nv.constant4             --------------------------
	.section	.nv.constant4,"a",@progbits
	.align	8
	.align		8
.nv.constant4:
        /*0000*/ 	.dword	__assertfail
	.align		8
        /*0008*/ 	.dword	__unnamed_1
	.align		8
        /*0010*/ 	.dword	_ZN39_INTERNAL_b665fb1e_4_k_cu_7337e76b_59464cuda3std3__45__cpo5beginE
	.align		8
        /*0018*/ 	.dword	_ZN39_INTERNAL_b665fb1e_4_k_cu_7337e76b_59464cuda3std3__45__cpo3endE
	.align		8
        /*0020*/ 	.dword	_ZN39_INTERNAL_b665fb1e_4_k_cu_7337e76b_59464cuda3std3__45__cpo6cbeginE
	.align		8
        /*0028*/ 	.dword	_ZN39_INTERNAL_b665fb1e_4_k_cu_7337e76b_59464cuda3std3__45__cpo4cendE
	.align		8
        /*0030*/ 	.dword	_ZN39_INTERNAL_b665fb1e_4_k_cu_7337e76b_59464cuda3std3__441_GLOBAL__N__b665fb1e_4_k_cu_7337e76b_59466ignoreE
	.align		8
        /*0038*/ 	.dword	_ZN39_INTERNAL_b665fb1e_4_k_cu_7337e76b_59464cuda3std3__419piecewise_constructE
	.align		8
        /*0040*/ 	.dword	_ZN39_INTERNAL_b665fb1e_4_k_cu_7337e76b_59464cuda3std3__48in_placeE
	.align		8
        /*0048*/ 	.dword	_ZN39_INTERNAL_b665fb1e_4_k_cu_7337e76b_59464cuda3std6ranges3__45__cpo4swapE
	.align		8
        /*0050*/ 	.dword	_ZN39_INTERNAL_b665fb1e_4_k_cu_7337e76b_59464cuda3std6ranges3__45__cpo9iter_moveE
	.align		8
        /*0058*/ 	.dword	_ZN39_INTERNAL_b665fb1e_4_k_cu_7337e76b_59464cute7productE
	.align		8
        /*0060*/ 	.dword	_ZN39_INTERNAL_b665fb1e_4_k_cu_7337e76b_59464cute1_E
	.align		8
        /*0068*/ 	.dword	$str$22
	.align		8
        /*0070*/ 	.dword	$str$23


//--------------------- .text._ZN7cutlass13device_kernelINS_4gemm6kernel13GemmUniversalIN4cute5tupleIJiiiiEEENS1_10collective13CollectiveMmaINS1_34MainloopSm90TmaGmmaWarpSpecializedILi3ENS5_IJNS4_1CILi1EEESB_SB_EEENS1_35KernelTmaWarpSpecializedCooperativeEEENS5_IJNSA_ILi256EEENSA_ILi128EEESG_EEENS_10tfloat32_tENS5_IJlSB_lEEESI_SJ_NS4_8TiledMMAINS4_8MMA_AtomIJNS4_4SM904GMMA30MMA_64x128x8_F32TF32TF32_SS_TNILNSN_7ScaleInE1ELSP_1EEEEEENS4_6LayoutINS5_IJNSA_ILi2EEESB_SB_EEENS5_IJSB_NSA_ILi0EEESV_EEEEENS5_IJNS4_10UnderscoreESY_SY_EEEEENS4_13SM90_TMA_LOADENS4_14ComposedLayoutINS4_7SwizzleILi3ELi4ELi3EEENS4_18smem_ptr_flag_bitsILi32EEENSS_INS5_IJNSA_ILi8EEENSA_ILi32EEEEEENS5_IJS18_SB_EEEEEEEvNS4_8identityES11_S1C_vS1D_EENS_8epilogue10collective6detail29Sm90TmaWarpSpecializedAdapterINS1G_15DefaultEpilogueISI_SJ_SJ_NS1F_6thread17LinearCombinationISI_Li1EffLNS1K_9ScaleType4KindE0ELNS_15FloatRoundStyleE2ESI_EENS1_15EpilogueDefaultEEEEEvvEEEEvNT_6ParamsE --------------------------
	.section	.text._ZN7cutlass13device_kernelINS_4gemm6kernel13GemmUniversalIN4cute5tupleIJiiiiEEENS1_10collective13CollectiveMmaINS1_34MainloopSm90TmaGmmaWarpSpecializedILi3ENS5_IJNS4_1CILi1EEESB_SB_EEENS1_35KernelTmaWarpSpecializedCooperativeEEENS5_IJNSA_ILi256EEENSA_ILi128EEESG_EEENS_10tfloat32_tENS5_IJlSB_lEEESI_SJ_NS4_8TiledMMAINS4_8MMA_AtomIJNS4_4SM904GMMA30MMA_64x128x8_F32TF32TF32_SS_TNILNSN_7ScaleInE1ELSP_1EEEEEENS4_6LayoutINS5_IJNSA_ILi2EEESB_SB_EEENS5_IJSB_NSA_ILi0EEESV_EEEEENS5_IJNS4_10UnderscoreESY_SY_EEEEENS4_13SM90_TMA_LOADENS4_14ComposedLayoutINS4_7SwizzleILi3ELi4ELi3EEENS4_18smem_ptr_flag_bitsILi32EEENSS_INS5_IJNSA_ILi8EEENSA_ILi32EEEEEENS5_IJS18_SB_EEEEEEEvNS4_8identityES11_S1C_vS1D_EENS_8epilogue10collective6detail29Sm90TmaWarpSpecializedAdapterINS1G_15DefaultEpilogueISI_SJ_SJ_NS1F_6thread17LinearCombinationISI_Li1EffLNS1K_9ScaleType4KindE0ELNS_15FloatRoundStyleE2ESI_EENS1_15EpilogueDefaultEEEEEvvEEEEvNT_6ParamsE,"ax",@progbits
	.align	128
.text._ZN7cutlass13device_kernelINS_4gemm6kernel13GemmUniversalIN4cute5tupleIJiiiiEEENS1_10collective13CollectiveMmaINS1_34MainloopSm90TmaGmmaWarpSpecializedILi3ENS5_IJNS4_1CILi1EEESB_SB_EEENS1_35KernelTmaWarpSpecializedCooperativeEEENS5_IJNSA_ILi256EEENSA_ILi128EEESG_EEENS_10tfloat32_tENS5_IJlSB_lEEESI_SJ_NS4_8TiledMMAINS4_8MMA_AtomIJNS4_4SM904GMMA30MMA_64x128x8_F32TF32TF32_SS_TNILNSN_7ScaleInE1ELSP_1EEEEEENS4_6LayoutINS5_IJNSA_ILi2EEESB_SB_EEENS5_IJSB_NSA_ILi0EEESV_EEEEENS5_IJNS4_10UnderscoreESY_SY_EEEEENS4_13SM90_TMA_LOADENS4_14ComposedLayoutINS4_7SwizzleILi3ELi4ELi3EEENS4_18smem_ptr_flag_bitsILi32EEENSS_INS5_IJNSA_ILi8EEENSA_ILi32EEEEEENS5_IJS18_SB_EEEEEEEvNS4_8identityES11_S1C_vS1D_EENS_8epilogue10collective6detail29Sm90TmaWarpSpecializedAdapterINS1G_15DefaultEpilogueISI_SJ_SJ_NS1F_6thread17LinearCombinationISI_Li1EffLNS1K_9ScaleType4KindE0ELNS_15FloatRoundStyleE2ESI_EENS1_15EpilogueDefaultEEEEEvvEEEEvNT_6ParamsE:
        .type           _ZN7cutlass13device_kernelINS_4gemm6kernel13GemmUniversalIN4cute5tupleIJiiiiEEENS1_10collective13CollectiveMmaINS1_34MainloopSm90TmaGmmaWarpSpecializedILi3ENS5_IJNS4_1CILi1EEESB_SB_EEENS1_35KernelTmaWarpSpecializedCooperativeEEENS5_IJNSA_ILi256EEENSA_ILi128EEESG_EEENS_10tfloat32_tENS5_IJlSB_lEEESI_SJ_NS4_8TiledMMAINS4_8MMA_AtomIJNS4_4SM904GMMA30MMA_64x128x8_F32TF32TF32_SS_TNILNSN_7ScaleInE1ELSP_1EEEEEENS4_6LayoutINS5_IJNSA_ILi2EEESB_SB_EEENS5_IJSB_NSA_ILi0EEESV_EEEEENS5_IJNS4_10UnderscoreESY_SY_EEEEENS4_13SM90_TMA_LOADENS4_14ComposedLayoutINS4_7SwizzleILi3ELi4ELi3EEENS4_18smem_ptr_flag_bitsILi32EEENSS_INS5_IJNSA_ILi8EEENSA_ILi32EEEEEENS5_IJS18_SB_EEEEEEEvNS4_8identityES11_S1C_vS1D_EENS_8epilogue10collective6detail29Sm90TmaWarpSpecializedAdapterINS1G_15DefaultEpilogueISI_SJ_SJ_NS1F_6thread17LinearCombinationISI_Li1EffLNS1K_9ScaleType4KindE0ELNS_15FloatRoundStyleE2ESI_EENS1_15EpilogueDefaultEEEEEvvEEEEvNT_6ParamsE,@function
        .size           _ZN7cutlass13device_kernelINS_4gemm6kernel13GemmUniversalIN4cute5tupleIJiiiiEEENS1_10collective13CollectiveMmaINS1_34MainloopSm90TmaGmmaWarpSpecializedILi3ENS5_IJNS4_1CILi1EEESB_SB_EEENS1_35KernelTmaWarpSpecializedCooperativeEEENS5_IJNSA_ILi256EEENSA_ILi128EEESG_EEENS_10tfloat32_tENS5_IJlSB_lEEESI_SJ_NS4_8TiledMMAINS4_8MMA_AtomIJNS4_4SM904GMMA30MMA_64x128x8_F32TF32TF32_SS_TNILNSN_7ScaleInE1ELSP_1EEEEEENS4_6LayoutINS5_IJNSA_ILi2EEESB_SB_EEENS5_IJSB_NSA_ILi0EEESV_EEEEENS5_IJNS4_10UnderscoreESY_SY_EEEEENS4_13SM90_TMA_LOADENS4_14ComposedLayoutINS4_7SwizzleILi3ELi4ELi3EEENS4_18smem_ptr_flag_bitsILi32EEENSS_INS5_IJNSA_ILi8EEENSA_ILi32EEEEEENS5_IJS18_SB_EEEEEEEvNS4_8identityES11_S1C_vS1D_EENS_8epilogue10collective6detail29Sm90TmaWarpSpecializedAdapterINS1G_15DefaultEpilogueISI_SJ_SJ_NS1F_6thread17LinearCombinationISI_Li1EffLNS1K_9ScaleType4KindE0ELNS_15FloatRoundStyleE2ESI_EENS1_15EpilogueDefaultEEEEEvvEEEEvNT_6ParamsE,(.L_x_318 - _ZN7cutlass13device_kernelINS_4gemm6kernel13GemmUniversalIN4cute5tupleIJiiiiEEENS1_10collective13CollectiveMmaINS1_34MainloopSm90TmaGmmaWarpSpecializedILi3ENS5_IJNS4_1CILi1EEESB_SB_EEENS1_35KernelTmaWarpSpecializedCooperativeEEENS5_IJNSA_ILi256EEENSA_ILi128EEESG_EEENS_10tfloat32_tENS5_IJlSB_lEEESI_SJ_NS4_8TiledMMAINS4_8MMA_AtomIJNS4_4SM904GMMA30MMA_64x128x8_F32TF32TF32_SS_TNILNSN_7ScaleInE1ELSP_1EEEEEENS4_6LayoutINS5_IJNSA_ILi2EEESB_SB_EEENS5_IJSB_NSA_ILi0EEESV_EEEEENS5_IJNS4_10UnderscoreESY_SY_EEEEENS4_13SM90_TMA_LOADENS4_14ComposedLayoutINS4_7SwizzleILi3ELi4ELi3EEENS4_18smem_ptr_flag_bitsILi32EEENSS_INS5_IJNSA_ILi8EEENSA_ILi32EEEEEENS5_IJS18_SB_EEEEEEEvNS4_8identityES11_S1C_vS1D_EENS_8epilogue10collective6detail29Sm90TmaWarpSpecializedAdapterINS1G_15DefaultEpilogueISI_SJ_SJ_NS1F_6thread17LinearCombinationISI_Li1EffLNS1K_9ScaleType4KindE0ELNS_15FloatRoundStyleE2ESI_EENS1_15EpilogueDefaultEEEEEvvEEEEvNT_6ParamsE)
        .other          _ZN7cutlass13device_kernelINS_4gemm6kernel13GemmUniversalIN4cute5tupleIJiiiiEEENS1_10collective13CollectiveMmaINS1_34MainloopSm90TmaGmmaWarpSpecializedILi3ENS5_IJNS4_1CILi1EEESB_SB_EEENS1_35KernelTmaWarpSpecializedCooperativeEEENS5_IJNSA_ILi256EEENSA_ILi128EEESG_EEENS_10tfloat32_tENS5_IJlSB_lEEESI_SJ_NS4_8TiledMMAINS4_8MMA_AtomIJNS4_4SM904GMMA30MMA_64x128x8_F32TF32TF32_SS_TNILNSN_7ScaleInE1ELSP_1EEEEEENS4_6LayoutINS5_IJNSA_ILi2EEESB_SB_EEENS5_IJSB_NSA_ILi0EEESV_EEEEENS5_IJNS4_10UnderscoreESY_SY_EEEEENS4_13SM90_TMA_LOADENS4_14ComposedLayoutINS4_7SwizzleILi3ELi4ELi3EEENS4_18smem_ptr_flag_bitsILi32EEENSS_INS5_IJNSA_ILi8EEENSA_ILi32EEEEEENS5_IJS18_SB_EEEEEEEvNS4_8identityES11_S1C_vS1D_EENS_8epilogue10collective6detail29Sm90TmaWarpSpecializedAdapterINS1G_15DefaultEpilogueISI_SJ_SJ_NS1F_6thread17LinearCombinationISI_Li1EffLNS1K_9ScaleType4KindE0ELNS_15FloatRoundStyleE2ESI_EENS1_15EpilogueDefaultEEEEEvvEEEEvNT_6ParamsE,@"STO_CUDA_ENTRY STV_DEFAULT"
_ZN7cutlass13device_kernelINS_4gemm6kernel13GemmUniversalIN4cute5tupleIJiiiiEEENS1_10collective13CollectiveMmaINS1_34MainloopSm90TmaGmmaWarpSpecializedILi3ENS5_IJNS4_1CILi1EEESB_SB_EEENS1_35KernelTmaWarpSpecializedCooperativeEEENS5_IJNSA_ILi256EEENSA_ILi128EEESG_EEENS_10tfloat32_tENS5_IJlSB_lEEESI_SJ_NS4_8TiledMMAINS4_8MMA_AtomIJNS4_4SM904GMMA30MMA_64x128x8_F32TF32TF32_SS_TNILNSN_7ScaleInE1ELSP_1EEEEEENS4_6LayoutINS5_IJNSA_ILi2EEESB_SB_EEENS5_IJSB_NSA_ILi0EEESV_EEEEENS5_IJNS4_10UnderscoreESY_SY_EEEEENS4_13SM90_TMA_LOADENS4_14ComposedLayoutINS4_7SwizzleILi3ELi4ELi3EEENS4_18smem_ptr_flag_bitsILi32EEENSS_INS5_IJNSA_ILi8EEENSA_ILi32EEEEEENS5_IJS18_SB_EEEEEEEvNS4_8identityES11_S1C_vS1D_EENS_8epilogue10collective6detail29Sm90TmaWarpSpecializedAdapterINS1G_15DefaultEpilogueISI_SJ_SJ_NS1F_6thread17LinearCombinationISI_Li1EffLNS1K_9ScaleType4KindE0ELNS_15FloatRoundStyleE2ESI_EENS1_15EpilogueDefaultEEEEEvvEEEEvNT_6ParamsE:
[----:B------:R-:W0:Y:S01]  /*0000*/  LDC R1, c[0x0][0x28] ;  /* 0x00000a00ff017b82 */ /* 0x000e220000000800 */
[----:B------:R-:W1:Y:S01]  /*0010*/  S2R R18, SR_TID.X ;  /* 0x0000000000127919 */ /* 0x000e620000002100 */
[----:B------:R-:W-:Y:S01]  /*0020*/  ELECT P0, URZ, PT ;  /* 0x00000000003f782f */ /* 0x000fe20003800000 */
[----:B------:R-:W-:Y:S01]  /*0030*/  BSSY B0, `(.L_x_0) ;  /* 0x000000f000007945 */ /* 0x000fe20003800000 */
[--C-:B-1----:R-:W-:Y:S02]  /*0040*/  SHF.R.U32.HI R0, RZ, 0x5, R18.reuse ;  /* 0x00000005ff007819 */ /* 0x102fe40000011612 */
[----:B------:R-:W-:-:S03]  /*0050*/  SHF.R.U32.HI R22, RZ, 0x7, R18 ;  /* 0x00000007ff167819 */ /* 0x000fc60000011612 */
[----:B------:R-:W1:Y:S04]  /*0060*/  SHFL.IDX PT, R5, R0, RZ, 0x1f ;  /* 0x00001fff00057589 */ /* 0x000e6800000e0000 */
[----:B------:R2:W3:Y:S01]  /*0070*/  SHFL.IDX PT, R8, R22, RZ, 0x1f ;  /* 0x00001fff16087589 */ /* 0x0004e200000e0000 */
[----:B-1----:R-:W-:-:S13]  /*0080*/  ISETP.NE.OR P0, PT, R5, RZ, !P0 ;  /* 0x000000ff0500720c */ /* 0x002fda0004705670 */
[----:B0-23--:R-:W-:Y:S05]  /*0090*/  @P0 BRA `(.L_x_1) ;  /* 0x0000000000200947 */ /* 0x00dfea0003800000 */
[----:B------:R-:W-:Y:S02]  /*00a0*/  ULDC.64 UR4, c[0x0][0x198] ;  /* 0x0000660000047ab9 */ /* 0x000fe40000000a00 */
[----:B------:R-:W-:Y:S02]  /*00b0*/  UIADD3 UR6, UP0, UR4, 0xf0, URZ ;  /* 0x000000f004067890 */ /* 0x000fe4000ff1e03f */
[----:B------:R-:W-:Y:S02]  /*00c0*/  UIADD3 UR4, UP1, UR4, 0x1f0, URZ ;  /* 0x000001f004047890 */ /* 0x000fe4000ff3e03f */
[----:B------:R-:W-:Y:S02]  /*00d0*/  UIADD3.X UR7, URZ, UR5, URZ, UP0, !UPT ;  /* 0x000000053f077290 */ /* 0x000fe400087fe43f */
[----:B------:R-:W-:-:S07]  /*00e0*/  UIADD3.X UR5, URZ, UR5, URZ, UP1, !UPT ;  /* 0x000000053f057290 */ /* 0x000fce0008ffe43f */
[----:B------:R0:W-:Y:S02]  /*00f0*/  UTMACCTL.PF [UR6] ;  /* 0x00000000060079b9 */ /* 0x0001e40008040000 */
[----:B------:R0:W-:Y:S02]  /*0100*/  UTMACCTL.PF [UR4] ;  /* 0x00000000040079b9 */ /* 0x0001e40008040000 */
[----:B0-----:R-:W-:Y:S01]  /*0110*/  NOP ;  /* 0x0000000000007918 */ /* 0x001fe20000000000 */
.L_x_1:
[----:B------:R-:W-:Y:S05]  /*0120*/  BSYNC B0 ;  /* 0x0000000000007941 */ /* 0x000fea0003800000 */
.L_x_0:
[----:B------:R-:W0:Y:S02]  /*0130*/  SHFL.IDX PT, R2, R0, RZ, 0x1f ;  /* 0x00001fff00027589 */ /* 0x000e2400000e0000 */
[----:B0-----:R-:W-:-:S13]  /*0140*/  ISETP.NE.AND P0, PT, R2, RZ, PT ;  /* 0x000000ff0200720c */ /* 0x001fda0003f05270 */
[----:B------:R-:W-:Y:S05]  /*0150*/  @P0 BRA `(.L_x_2) ;  /* 0x0000000000500947 */ /* 0x000fea0003800000 */
[----:B------:R-:W0:Y:S01]  /*0160*/  S2UR UR8, SR_CgaCtaId ;  /* 0x00000000000879c3 */ /* 0x000e220000008800 */
[----:B------:R-:W-:Y:S01]  /*0170*/  UMOV UR4, 0x400 ;  /* 0x0000040000047882 */ /* 0x000fe20000000000 */
[----:B------:R-:W-:Y:S01]  /*0180*/  UMOV UR5, 0x1 ;  /* 0x0000000100057882 */ /* 0x000fe20000000000 */
[----:B------:R-:W-:Y:S01]  /*0190*/  UMOV UR6, 0x100 ;  /* 0x0000010000067882 */ /* 0x000fe20000000000 */
[----:B------:R-:W-:Y:S01]  /*01a0*/  ELECT P0, URZ, PT ;  /* 0x00000000003f782f */ /* 0x000fe20003800000 */
[----:B------:R-:W-:-:S04]  /*01b0*/  UIADD3 UR6, -UR6, 0x100000, URZ ;  /* 0x0010000006067890 */ /* 0x000fc8000fffe13f */
[----:B------:R-:W-:Y:S02]  /*01c0*/  USHF.L.U32 UR7, UR6, 0xb, URZ ;  /* 0x0000000b06077899 */ /* 0x000fe4000800063f */
[----:B------:R-:W-:Y:S02]  /*01d0*/  USHF.L.U32 UR6, UR6, 0x1, URZ ;  /* 0x0000000106067899 */ /* 0x000fe4000800063f */
[----:B0-----:R-:W-:Y:S02]  /*01e0*/  ULEA UR8, UR8, UR4, 0x18 ;  /* 0x0000000408087291 */ /* 0x001fe4000f8ec03f */
[----:B------:R-:W-:-:S04]  /*01f0*/  UIADD3 UR4, -UR5, 0x100000, URZ ;  /* 0x0010000005047890 */ /* 0x000fc8000fffe13f */
[----:B------:R-:W-:Y:S02]  /*0200*/  USHF.L.U32 UR5, UR4, 0xb, URZ ;  /* 0x0000000b04057899 */ /* 0x000fe4000800063f */
[----:B------:R-:W-:Y:S01]  /*0210*/  USHF.L.U32 UR4, UR4, 0x1, URZ ;  /* 0x0000000104047899 */ /* 0x000fe2000800063f */
[----:B------:R-:W0:Y:S11]  /*0220*/  FENCE.VIEW.ASYNC.S ;  /* 0x00000000000073c6 */ /* 0x000e360000000000 */
[----:B0-----:R0:W1:Y:S01]  /*0230*/  SYNCS.EXCH.64 URZ, [UR8], UR4 ;  /* 0x00000004083f75b2 */ /* 0x0010620008000100 */
[----:B------:R0:W2:Y:S01]  /*0240*/  SYNCS.EXCH.64 URZ, [UR8+0x18], UR6 ;  /* 0x00001806083f75b2 */ /* 0x0000a20008000100 */
[----:B------:R0:W3:Y:S01]  /*0250*/  SYNCS.EXCH.64 URZ, [UR8+0x8], UR4 ;  /* 0x00000804083f75b2 */ /* 0x0000e20008000100 */
[----:B------:R0:W4:Y:S01]  /*0260*/  SYNCS.EXCH.64 URZ, [UR8+0x20], UR6 ;  /* 0x00002006083f75b2 */ /* 0x0001220008000100 */
[----:B------:R0:W0:Y:S01]  /*0270*/  SYNCS.EXCH.64 URZ, [UR8+0x10], UR4 ;  /* 0x00001004083f75b2 */ /* 0x0000220008000100 */
[----:B------:R0:W0:Y:S01]  /*0280*/  SYNCS.EXCH.64 URZ, [UR8+0x28], UR6 ;  /* 0x00002806083f75b2 */ /* 0x0000220008000100 */
[----:B------:R-:W-:Y:S01]  /*0290*/  NOP ;  /* 0x0000000000007918 */ /* 0x000fe20000000000 */
.L_x_2:
[----:B------:R-:W5:Y:S01]  /*02a0*/  SHFL.IDX PT, R0, R0, RZ, 0x1f ;  /* 0x00001fff00007589 */ /* 0x000f6200000e0000 */
[----:B------:R-:W-:Y:S01]  /*02b0*/  ELECT P0, URZ, PT ;  /* 0x00000000003f782f */ /* 0x000fe20003800000 */
[----:B------:R-:W1:Y:S01]  /*02c0*/  LDC R2, c[0x0][0x65c] ;  /* 0x00019700ff027b82 */ /* 0x000e620000000800 */
[----:B------:R-:W-:Y:S01]  /*02d0*/  SHF.R.S32.HI R6, RZ, 0x1f, R5 ;  /* 0x0000001fff067819 */ /* 0x000fe20000011405 */
[----:B------:R-:W2:Y:S01]  /*02e0*/  S2R R3, SR_CTAID.Y ;  /* 0x0000000000037919 */ /* 0x000ea20000002600 */
[----:B0-----:R-:W-:Y:S01]  /*02f0*/  UMOV UR4, 0x20 ;  /* 0x0000002000047882 */ /* 0x001fe20000000000 */
[----:B------:R-:W-:Y:S01]  /*0300*/  ISETP.NE.AND P2, PT, R8, RZ, PT ;  /* 0x000000ff0800720c */ /* 0x000fe20003f45270 */
[----:B------:R-:W-:Y:S01]  /*0310*/  NOP ;  /* 0x0000000000007918 */ /* 0x000fe20000000000 */
[----:B------:R-:W0:Y:S01]  /*0320*/  S2R R4, SR_CTAID.X ;  /* 0x0000000000047919 */ /* 0x000e220000002500 */
[----:B------:R-:W-:Y:S01]  /*0330*/  LEA.HI R6, R6, R5, RZ, 0x2 ;  /* 0x0000000506067211 */ /* 0x000fe200078f10ff */
[----:B------:R-:W-:Y:S01]  /*0340*/  NOP ;  /* 0x0000000000007918 */ /* 0x000fe20000000000 */
[----:B-----5:R-:W-:-:S02]  /*0350*/  ISETP.NE.OR P0, PT, R0, RZ, !P0 ;  /* 0x000000ff0000720c */ /* 0x020fc40004705670 */
[----:B-1----:R-:W-:-:S04]  /*0360*/  ISETP.NE.AND P3, PT, R2, 0x1, PT ;  /* 0x000000010200780c */ /* 0x002fc80003f65270 */
[----:B------:R-:W-:Y:S02]  /*0370*/  P2R R0, PR, RZ, 0x8 ;  /* 0x00000008ff007803 */ /* 0x000fe40000000000 */
[----:B------:R-:W-:-:S05]  /*0380*/  LOP3.LUT R0, R6, 0xfffffffc, RZ, 0xc0, !PT ;  /* 0xfffffffc06007812 */ /* 0x000fca00078ec0ff */
[----:B------:R-:W-:Y:S01]  /*0390*/  VOTEU.ALL UP0, P0 ;  /* 0x00000000003f7886 */ /* 0x000fe20000000000 */
[----:B------:R-:W-:Y:S01]  /*03a0*/  IMAD.IADD R0, R5, 0x1, -R0 ;  /* 0x0000000105007824 */ /* 0x000fe200078e0a00 */
[----:B------:R-:W0:Y:S01]  /*03b0*/  @P3 LDC R17, c[0x0][0x10] ;  /* 0x00000400ff113b82 */ /* 0x000e220000000800 */
[----:B------:R-:W-:Y:S01]  /*03c0*/  VOTEU.ALL UP1, P0 ;  /* 0x00000000003f7886 */ /* 0x000fe20000020000 */
[----:B--2---:R-:W-:Y:S01]  /*03d0*/  @P3 IMAD.MOV.U32 R6, RZ, RZ, R3 ;  /* 0x000000ffff063224 */ /* 0x004fe200078e0003 */
[----:B------:R-:W-:Y:S01]  /*03e0*/  @!UP0 UMOV UR6, 0x400 ;  /* 0x0000040000068882 */ /* 0x000fe20000000000 */
[----:B------:R-:W-:-:S04]  /*03f0*/  @!UP0 UIADD3 UR4, -UR4, 0x100000, URZ ;  /* 0x0010000004048890 */ /* 0x000fc8000fffe13f */
[----:B------:R-:W-:Y:S02]  /*0400*/  @!UP0 USHF.L.U32 UR5, UR4, 0xb, URZ ;  /* 0x0000000b04058899 */ /* 0x000fe4000800063f */
[----:B------:R-:W-:Y:S01]  /*0410*/  @!UP0 USHF.L.U32 UR4, UR4, 0x1, URZ ;  /* 0x0000000104048899 */ /* 0x000fe2000800063f */
[----:B------:R-:W-:Y:S02]  /*0420*/  @P3 IMAD.MOV.U32 R7, RZ, RZ, RZ ;  /* 0x000000ffff073224 */ /* 0x000fe400078e00ff */
[----:B------:R-:W-:Y:S01]  /*0430*/  IMAD.MOV.U32 R5, RZ, RZ, RZ ;  /* 0x000000ffff057224 */ /* 0x000fe200078e00ff */
[----:B------:R-:W1:Y:S01]  /*0440*/  @!UP0 S2UR UR7, SR_CgaCtaId ;  /* 0x00000000000789c3 */ /* 0x000e620000008800 */
[----:B------:R-:W-:-:S07]  /*0450*/  @P3 IMAD.MOV.U32 R11, RZ, RZ, RZ ;  /* 0x000000ffff0b3224 */ /* 0x000fce00078e00ff */
[----:B------:R-:W2:Y:S01]  /*0460*/  @!P3 LDC R9, c[0x0][0xc] ;  /* 0x00000300ff09bb82 */ /* 0x000ea20000000800 */
[----:B0-----:R-:W-:-:S04]  /*0470*/  @P3 IMAD.WIDE.U32 R16, R4, R17, R6 ;  /* 0x0000001104103225 */ /* 0x001fc800078e0006 */
[----:B------:R-:W-:Y:S01]  /*0480*/  @P3 IMAD.IADD R17, R17, 0x1, R11 ;  /* 0x0000000111113824 */ /* 0x000fe200078e020b */
[----:B-1----:R-:W-:Y:S01]  /*0490*/  @!UP0 ULEA UR6, UR7, UR6, 0x18 ;  /* 0x0000000607068291 */ /* 0x002fe2000f8ec03f */
[----:B------:R-:W-:Y:S01]  /*04a0*/  VOTEU.ALL UP0, P0 ;  /* 0x00000000003f7886 */ /* 0x000fe20000000000 */
[----:B------:R-:W-:-:S04]  /*04b0*/  ISETP.NE.AND P0, PT, R0, 0x3, PT ;  /* 0x000000030000780c */ /* 0x000fc80003f05270 */
[----:B------:R-:W-:Y:S01]  /*04c0*/  ISETP.EQ.OR P0, PT, R0, RZ, !P0 ;  /* 0x000000ff0000720c */ /* 0x000fe20004702670 */
[----:B--2---:R-:W-:-:S03]  /*04d0*/  @!P3 IMAD.WIDE.U32 R6, R9, R3, R4 ;  /* 0x000000030906b225 */ /* 0x004fc600078e0004 */
[C---:B------:R-:W-:Y:S01]  /*04e0*/  ISETP.EQ.AND P0, PT, R8.reuse, RZ, P0 ;  /* 0x000000ff0800720c */ /* 0x040fe20000702270 */
[----:B------:R-:W-:Y:S01]  /*04f0*/  VIADD R8, R8, 0xffffffff ;  /* 0xffffffff08087836 */ /* 0x000fe20000000000 */
[----:B------:R-:W0:Y:S02]  /*0500*/  FENCE.VIEW.ASYNC.S ;  /* 0x00000000000073c6 */ /* 0x000e240000000000 */
[----:B0-----:R0:W3:Y:S01]  /*0510*/  @!UP0 SYNCS.EXCH.64 URZ, [UR6+0x40], UR4 ;  /* 0x00004004063f85b2 */ /* 0x0010e20008000100 */
[----:B------:R-:W-:Y:S01]  /*0520*/  @!P3 IMAD.MOV.U32 R16, RZ, RZ, R6 ;  /* 0x000000ffff10b224 */ /* 0x000fe200078e0006 */
[----:B------:R-:W-:Y:S01]  /*0530*/  SEL R19, RZ, 0x1, !P0 ;  /* 0x00000001ff137807 */ /* 0x000fe20004000000 */
[----:B------:R-:W-:Y:S01]  /*0540*/  @!P3 IMAD.MOV.U32 R17, RZ, RZ, R7 ;  /* 0x000000ffff11b224 */ /* 0x000fe200078e0007 */
[----:B------:R-:W-:-:S04]  /*0550*/  ISETP.GE.U32.AND P1, PT, R8, 0x2, PT ;  /* 0x000000020800780c */ /* 0x000fc80003f26070 */
[----:B------:R-:W-:Y:S01]  /*0560*/  SEL R19, R19, 0x2, P1 ;  /* 0x0000000213137807 */ /* 0x000fe20000800000 */
[----:B------:R0:W3:Y:S01]  /*0570*/  @!UP1 SYNCS.EXCH.64 URZ, [UR6+0x48], UR4 ;  /* 0x00004804063f95b2 */ /* 0x0000e20008000100 */
[----:B------:R-:W-:Y:S01]  /*0580*/  NOP ;  /* 0x0000000000007918 */ /* 0x000fe20000000000 */
[----:B---34-:R-:W-:Y:S06]  /*0590*/  BAR.SYNC.DEFER_BLOCKING 0x0 ;  /* 0x0000000000007b1d */ /* 0x018fec0000010000 */
[----:B------:R-:W-:Y:S05]  /*05a0*/  @!P2 BRA `(.L_x_3) ;  /* 0x000000b40000a947 */ /* 0x000fea0003800000 */
[----:B------:R-:W-:-:S13]  /*05b0*/  ISETP.GT.U32.AND P0, PT, R8, 0x1, PT ;  /* 0x000000010800780c */ /* 0x000fda0003f04070 */
[----:B0-----:R-:W-:Y:S05]  /*05c0*/  @P0 EXIT ;  /* 0x000000000000094d */ /* 0x001fea0003800000 */
[----:B------:R-:W-:Y:S01]  /*05d0*/  ULDC.64 UR4, c[0x0][0x650] ;  /* 0x0001940000047ab9 */ /* 0x000fe20000000a00 */
[----:B------:R-:W-:Y:S01]  /*05e0*/  PRMT R0, RZ, 0x7610, R0 ;  /* 0x00007610ff007816 */ /* 0x000fe20000000000 */
[----:B------:R-:W-:Y:S01]  /*05f0*/  IMAD.MOV.U32 R152, RZ, RZ, -0x1 ;  /* 0xffffffffff987424 */ /* 0x000fe200078e00ff */
[----:B------:R-:W-:Y:S01]  /*0600*/  ISETP.GE.U32.AND P0, PT, R16, UR4, PT ;  /* 0x0000000410007c0c */ /* 0x000fe2000bf06070 */
[----:B------:R-:W-:Y:S02]  /*0610*/  IMAD.MOV.U32 R153, RZ, RZ, -0x1 ;  /* 0xffffffffff997424 */ /* 0x000fe400078e00ff */
[----:B------:R-:W-:Y:S01]  /*0620*/  IMAD.MOV.U32 R23, RZ, RZ, -0x1 ;  /* 0xffffffffff177424 */ /* 0x000fe200078e00ff */
[----:B------:R-:W-:-:S13]  /*0630*/  ISETP.GE.U32.AND.EX P0, PT, R17, UR5, PT, P0 ;  /* 0x0000000511007c0c */ /* 0x000fda000bf06100 */
[----:B------:R-:W-:Y:S05]  /*0640*/  @P0 BRA `(.L_x_4) ;  /* 0x0000000400540947 */ /* 0x000fea0003800000 */
[----:B------:R-:W0:Y:S01]  /*0650*/  LDC.64 R14, c[0x0][0x628] ;  /* 0x00018a00ff0e7b82 */ /* 0x000e220000000a00 */
[----:B------:R-:W-:Y:S02]  /*0660*/  IMAD.MOV.U32 R6, RZ, RZ, R16 ;  /* 0x000000ffff067224 */ /* 0x000fe400078e0010 */
[----:B------:R-:W-:-:S05]  /*0670*/  IMAD.MOV.U32 R7, RZ, RZ, R17 ;  /* 0x000000ffff077224 */ /* 0x000fca00078e0011 */
[----:B------:R-:W1:Y:S08]  /*0680*/  LDC R0, c[0x0][0x630] ;  /* 0x00018c00ff007b82 */ /* 0x000e700000000800 */
[----:B------:R-:W2:Y:S01]  /*0690*/  LDC.64 R20, c[0x0][0x620] ;  /* 0x00018800ff147b82 */ /* 0x000ea20000000a00 */
[----:B0-----:R-:W-:-:S04]  /*06a0*/  ISETP.NE.U32.AND P0, PT, R14, RZ, PT ;  /* 0x000000ff0e00720c */ /* 0x001fc80003f05070 */
[----:B------:R-:W-:-:S13]  /*06b0*/  ISETP.NE.AND.EX P0, PT, R15, RZ, PT, P0 ;  /* 0x000000ff0f00720c */ /* 0x000fda0003f05300 */
[----:B-12---:R-:W-:Y:S05]  /*06c0*/  @!P0 BRA `(.L_x_5) ;  /* 0x0000000000288947 */ /* 0x006fea0003800000 */
[----:B------:R-:W0:Y:S02]  /*06d0*/  LDC R11, c[0x0][0x634] ;  /* 0x00018d00ff0b7b82 */ /* 0x000e240000000800 */
[----:B0-----:R-:W-:-:S05]  /*06e0*/  IADD3 R11, P0, R16, R11, RZ ;  /* 0x0000000b100b7210 */ /* 0x001fca0007f1e0ff */
[----:B------:R-:W-:-:S04]  /*06f0*/  IMAD.X R13, RZ, RZ, R17, P0 ;  /* 0x000000ffff0d7224 */ /* 0x000fc800000e0611 */
[----:B------:R-:W-:-:S04]  /*0700*/  IMAD.WIDE.U32 R6, R13, R14, RZ ;  /* 0x0000000e0d067225 */ /* 0x000fc800078e00ff */
[----:B------:R-:W-:-:S04]  /*0710*/  IMAD.WIDE.U32 R8, P0, R11, R15, R6 ;  /* 0x0000000f0b087225 */ /* 0x000fc80007800006 */
[----:B------:R-:W-:-:S04]  /*0720*/  IMAD.WIDE.U32 R6, R11, R14, RZ ;  /* 0x0000000e0b067225 */ /* 0x000fc800078e00ff */
[----:B------:R-:W-:Y:S01]  /*0730*/  IMAD.X R11, RZ, RZ, RZ, P0 ;  /* 0x000000ffff0b7224 */ /* 0x000fe200000e06ff */
[----:B------:R-:W-:Y:S01]  /*0740*/  IADD3 RZ, P0, R7, R8, RZ ;  /* 0x0000000807ff7210 */ /* 0x000fe20007f1e0ff */
[----:B------:R-:W-:-:S04]  /*0750*/  IMAD.MOV.U32 R10, RZ, RZ, R9 ;  /* 0x000000ffff0a7224 */ /* 0x000fc800078e0009 */
[----:B------:R-:W-:-:S08]  /*0760*/  IMAD.WIDE.U32.X R6, R13, R15, R10, P0 ;  /* 0x0000000f0d067225 */ /* 0x000fd000000e040a */
.L_x_5:
[-CC-:B------:R-:W-:Y:S01]  /*0770*/  SHF.R.U64 R23, R6, R0.reuse, R7.reuse ;  /* 0x0000000006177219 */ /* 0x180fe20000001207 */
[----:B------:R-:W0:Y:S01]  /*0780*/  LDC R10, c[0x0][0x618] ;  /* 0x00018600ff0a7b82 */ /* 0x000e220000000800 */
[----:B------:R-:W-:Y:S01]  /*0790*/  SHF.R.U32.HI R5, RZ, R0, R7 ;  /* 0x00000000ff057219 */ /* 0x000fe20000011607 */
[----:B------:R-:W-:Y:S01]  /*07a0*/  ULDC UR4, c[0x0][0x150] ;  /* 0x0000540000047ab9 */ /* 0x000fe20000000800 */
[----:B------:R-:W-:Y:S02]  /*07b0*/  IADD3 R9, P0, RZ, -R23, RZ ;  /* 0x80000017ff097210 */ /* 0x000fe40007f1e0ff */
[----:B------:R-:W-:-:S03]  /*07c0*/  I2FP.F32.U32 R0, R4 ;  /* 0x0000000400007245 */ /* 0x000fc60000201000 */
[----:B------:R-:W1:Y:S01]  /*07d0*/  LDC.64 R28, c[0x0][0x640] ;  /* 0x00019000ff1c7b82 */ /* 0x000e620000000a00 */
[----:B------:R-:W-:Y:S02]  /*07e0*/  IMAD.X R11, RZ, RZ, ~R5, P0 ;  /* 0x000000ffff0b7224 */ /* 0x000fe400000e0e05 */
[----:B------:R-:W-:Y:S01]  /*07f0*/  FMUL R0, R0, UR4 ;  /* 0x0000000400007c20 */ /* 0x000fe20008400000 */
[----:B------:R-:W-:Y:S01]  /*0800*/  IMAD.WIDE.U32 R6, R9, R20, R16 ;  /* 0x0000001409067225 */ /* 0x000fe200078e0010 */
[----:B------:R-:W-:-:S03]  /*0810*/  ULDC UR4, c[0x0][0x154] ;  /* 0x0000550000047ab9 */ /* 0x000fc60000000800 */
[----:B------:R-:W-:Y:S01]  /*0820*/  IMAD R8, R11, R20, RZ ;  /* 0x000000140b087224 */ /* 0x000fe200078e02ff */
[----:B------:R-:W2:Y:S01]  /*0830*/  LDC R5, c[0x0][0x144] ;  /* 0x00005100ff057b82 */ /* 0x000ea20000000800 */
[----:B------:R-:W3:Y:S02]  /*0840*/  F2I.U32.TRUNC.NTZ R0, R0 ;  /* 0x0000000000007305 */ /* 0x000ee4000020f000 */
[----:B------:R-:W-:-:S04]  /*0850*/  IMAD R9, R9, R21, R8 ;  /* 0x0000001509097224 */ /* 0x000fc800078e0208 */
[----:B------:R-:W-:Y:S01]  /*0860*/  IMAD.IADD R7, R7, 0x1, R9 ;  /* 0x0000000107077824 */ /* 0x000fe200078e0209 */
[----:B------:R-:W4:Y:S01]  /*0870*/  LDC R12, c[0x0][0x608] ;  /* 0x00018200ff0c7b82 */ /* 0x000f220000000800 */
[----:B------:R-:W-:-:S03]  /*0880*/  IMAD.MOV.U32 R9, RZ, RZ, -0x1 ;  /* 0xffffffffff097424 */ /* 0x000fc600078e00ff */
[-CC-:B0-----:R-:W-:Y:S02]  /*0890*/  SHF.R.U64 R20, R6, R10.reuse, R7.reuse ;  /* 0x0000000a06147219 */ /* 0x181fe40000001207 */
[----:B------:R-:W-:Y:S02]  /*08a0*/  I2FP.F32.U32 R6, R3 ;  /* 0x0000000300067245 */ /* 0x000fe40000201000 */
[----:B------:R-:W0:Y:S01]  /*08b0*/  LDC R26, c[0x0][0x658] ;  /* 0x00019600ff1a7b82 */ /* 0x000e220000000800 */
[----:B-1----:R-:W-:Y:S01]  /*08c0*/  ISETP.NE.U32.AND P0, PT, R28, RZ, PT ;  /* 0x000000ff1c00720c */ /* 0x002fe20003f05070 */
[----:B---3--:R-:W-:Y:S01]  /*08d0*/  IMAD.MOV R8, RZ, RZ, -R0 ;  /* 0x000000ffff087224 */ /* 0x008fe200078e0a00 */
[----:B------:R-:W-:Y:S01]  /*08e0*/  SHF.R.U32.HI R7, RZ, R10, R7 ;  /* 0x0000000aff077219 */ /* 0x000fe20000011607 */
[----:B------:R-:W-:Y:S01]  /*08f0*/  FMUL R6, R6, UR4 ;  /* 0x0000000406067c20 */ /* 0x000fe20008400000 */
[----:B------:R-:W-:-:S03]  /*0900*/  ISETP.NE.AND.EX P0, PT, R29, RZ, PT, P0 ;  /* 0x000000ff1d00720c */ /* 0x000fc60003f05300 */
[----:B------:R-:W1:Y:S01]  /*0910*/  LDC R14, c[0x0][0x148] ;  /* 0x00005200ff0e7b82 */ /* 0x000e620000000800 */
[----:B--2---:R-:W-:-:S07]  /*0920*/  IMAD R0, R5, R8, R4 ;  /* 0x0000000805007224 */ /* 0x004fce00078e0204 */
[----:B------:R-:W2:Y:S01]  /*0930*/  LDC R24, c[0x0][0x600] ;  /* 0x00018000ff187b82 */ /* 0x000ea20000000800 */
[-CC-:B----4-:R-:W-:Y:S02]  /*0940*/  SHF.R.U64 R30, R20, R12.reuse, R7.reuse ;  /* 0x0000000c141e7219 */ /* 0x190fe40000001207 */
[----:B------:R-:W-:Y:S01]  /*0950*/  SHF.R.U32.HI R5, RZ, R12, R7 ;  /* 0x0000000cff057219 */ /* 0x000fe20000011607 */
[----:B------:R-:W-:Y:S01]  /*0960*/  IMAD.MOV.U32 R7, RZ, RZ, 0x1 ;  /* 0x00000001ff077424 */ /* 0x000fe200078e00ff */
[----:B------:R3:W4:Y:S03]  /*0970*/  F2I.U32.TRUNC.NTZ R12, R6 ;  /* 0x00000006000c7305 */ /* 0x000726000020f000 */
[----:B------:R-:W1:Y:S01]  /*0980*/  LDC R15, c[0x0][0x648] ;  /* 0x00019200ff0f7b82 */ /* 0x000e620000000800 */
[-C--:B0-----:R-:W-:Y:S02]  /*0990*/  SHF.L.U32 R4, R9, R26.reuse, RZ ;  /* 0x0000001a09047219 */ /* 0x081fe400000006ff */
[----:B------:R-:W-:-:S02]  /*09a0*/  SHF.R.U64 R32, R30, R26, R5 ;  /* 0x0000001a1e207219 */ /* 0x000fc40000001205 */
[----:B------:R-:W-:Y:S02]  /*09b0*/  LOP3.LUT R11, RZ, R4, RZ, 0x33, !PT ;  /* 0x00000004ff0b7212 */ /* 0x000fe400078e33ff */
[-C--:B------:R-:W-:Y:S01]  /*09c0*/  SHF.R.U32.HI R5, RZ, R26.reuse, R5 ;  /* 0x0000001aff057219 */ /* 0x080fe20000011605 */
[----:B------:R-:W0:Y:S01]  /*09d0*/  LDC R21, c[0x0][0x638] ;  /* 0x00018e00ff157b82 */ /* 0x000e220000000800 */
[----:B------:R-:W-:Y:S01]  /*09e0*/  SHF.L.U32 R10, R7, R26, RZ ;  /* 0x0000001a070a7219 */ /* 0x000fe200000006ff */
[----:B------:R-:W-:-:S06]  /*09f0*/  IMAD.MOV.U32 R4, RZ, RZ, R32 ;  /* 0x000000ffff047224 */ /* 0x000fcc00078e0020 */
[----:B------:R-:W0:Y:S01]  /*0a00*/  LDC R152, c[0x0][0x610] ;  /* 0x00018400ff987b82 */ /* 0x000e220000000800 */
[----:B---34-:R-:W-:Y:S05]  /*0a10*/  @!P0 BRA `(.L_x_6) ;  /* 0x0000000000288947 */ /* 0x018fea0003800000 */
[----:B------:R-:W3:Y:S02]  /*0a20*/  LDC R9, c[0x0][0x64c] ;  /* 0x00019300ff097b82 */ /* 0x000ee40000000800 */
[----:B---3--:R-:W-:-:S05]  /*0a30*/  IADD3 R9, P0, R32, R9, RZ ;  /* 0x0000000920097210 */ /* 0x008fca0007f1e0ff */
        /* <DEDUP_REMOVED lines=8> */
.L_x_6:
[----:B-1----:R-:W-:Y:S01]  /*0ac0*/  SHF.R.U64 R4, R4, R15, R5 ;  /* 0x0000000f04047219 */ /* 0x002fe20000001205 */
[----:B--2---:R-:W-:Y:S01]  /*0ad0*/  VIADD R5, R24, 0xffffffff ;  /* 0xffffffff18057836 */ /* 0x004fe20000000000 */
[----:B------:R-:W-:Y:S01]  /*0ae0*/  LOP3.LUT R11, R30, R11, RZ, 0xc0, !PT ;  /* 0x0000000b1e0b7212 */ /* 0x000fe200078ec0ff */
[----:B------:R-:W-:Y:S02]  /*0af0*/  IMAD.MOV R12, RZ, RZ, -R12 ;  /* 0x000000ffff0c7224 */ /* 0x000fe400078e0a0c */
[----:B------:R-:W-:Y:S01]  /*0b00*/  IMAD.MOV R6, RZ, RZ, -R4 ;  /* 0x000000ffff067224 */ /* 0x000fe200078e0a04 */
[----:B------:R-:W-:Y:S01]  /*0b10*/  LOP3.LUT R5, R20, R5, RZ, 0xc0, !PT ;  /* 0x0000000514057212 */ /* 0x000fe200078ec0ff */
[----:B------:R-:W-:Y:S02]  /*0b20*/  @P3 IMAD R0, R14, R12, R3 ;  /* 0x0000000c0e003224 */ /* 0x000fe400078e0203 */
[----:B------:R-:W-:Y:S02]  /*0b30*/  IMAD R11, R10, R4, R11 ;  /* 0x000000040a0b7224 */ /* 0x000fe400078e020b */
[----:B0-----:R-:W-:-:S02]  /*0b40*/  IMAD R3, R6, R21, R32 ;  /* 0x0000001506037224 */ /* 0x001fc400078e0220 */
[----:B------:R-:W-:Y:S02]  /*0b50*/  IMAD R152, R11, R152, R0 ;  /* 0x000000980b987224 */ /* 0x000fe400078e0200 */
[----:B------:R-:W-:Y:S02]  /*0b60*/  IMAD R3, R3, R24, R5 ;  /* 0x0000001803037224 */ /* 0x000fe400078e0205 */
[----:B------:R-:W-:-:S03]  /*0b70*/  IMAD.MOV.U32 R0, RZ, RZ, 0x1 ;  /* 0x00000001ff007424 */ /* 0x000fc600078e00ff */
[----:B------:R-:W-:Y:S02]  /*0b80*/  SEL R153, R3, R152, !P3 ;  /* 0x0000009803997207 */ /* 0x000fe40005800000 */
[----:B------:R-:W-:-:S07]  /*0b90*/  SEL R152, R152, R3, !P3 ;  /* 0x0000000398987207 */ /* 0x000fce0005800000 */
.L_x_4:
[----:B------:R-:W-:-:S08]  /*0ba0*/  NOP ;  /* 0x0000000000007918 */ /* 0x000fd00000000000 */
[----:B------:R-:W0:Y:S02]  /*0bb0*/  USETMAXREG.TRY_ALLOC.CTAPOOL UP0, 0xe8 ;  /* 0x000000e8000079c8 */ /* 0x000e240008000600 */
[----:B0-----:R-:W-:-:S13]  /*0bc0*/  PLOP3.LUT P0, PT, PT, PT, UP0, 0x80, 0x0 ;  /* 0x000000000000781c */ /* 0x001fda0003f0f008 */
[----:B------:R-:W-:Y:S05]  /*0bd0*/  @!P0 BRA `(.L_x_4) ;  /* 0xfffffffc00f08947 */ /* 0x000fea000383ffff */
[----:B------:R-:W-:Y:S01]  /*0be0*/  ULDC.64 UR4, c[0x0][0x598] ;  /* 0x0001660000047ab9 */ /* 0x000fe20000000a00 */
[----:B------:R-:W-:Y:S01]  /*0bf0*/  ULDC.64 UR36, c[0x0][0x208] ;  /* 0x0000820000247ab9 */ /* 0x000fe20000000a00 */
[----:B------:R-:W-:-:S04]  /*0c00*/  ISETP.NE.U32.AND P0, PT, RZ, UR4, PT ;  /* 0x00000004ff007c0c */ /* 0x000fc8000bf05070 */
[----:B------:R-:W-:-:S13]  /*0c10*/  ISETP.NE.AND.EX P0, PT, RZ, UR5, PT, P0 ;  /* 0x00000005ff007c0c */ /* 0x000fda000bf05300 */
[----:B------:R-:W-:Y:S05]  /*0c20*/  @!P0 BRA `(.L_x_7) ;  /* 0x00000000001c8947 */ /* 0x000fea0003800000 */
[----:B------:R-:W0:Y:S02]  /*0c30*/  LDC.64 R4, c[0x0][0x598] ;  /* 0x00016600ff047b82 */ /* 0x000e240000000a00 */
[----:B0-----:R-:W2:Y:S02]  /*0c40*/  LDG.E.64 R4, desc[UR36][R4.64] ;  /* 0x0000002404047981 */ /* 0x001ea4000c1e1b00 */
[----:B--2---:R-:W-:-:S04]  /*0c50*/  ISETP.NE.U32.AND P0, PT, R4, RZ, PT ;  /* 0x000000ff0400720c */ /* 0x004fc80003f05070 */
[----:B------:R-:W-:-:S13]  /*0c60*/  ISETP.NE.AND.EX P0, PT, R5, RZ, PT, P0 ;  /* 0x000000ff0500720c */ /* 0x000fda0003f05300 */
[----:B------:R-:W-:Y:S05]  /*0c70*/  @!P0 BRA `(.L_x_7) ;  /* 0x0000000000088947 */ /* 0x000fea0003800000 */
[----:B------:R0:W5:Y:S01]  /*0c80*/  LD.E R154, desc[UR36][R4.64] ;  /* 0x00000024049a7980 */ /* 0x000162000c101900 */
[----:B------:R-:W-:Y:S05]  /*0c90*/  BRA `(.L_x_8) ;  /* 0x0000000000247947 */ /* 0x000fea0003800000 */
.L_x_7:
[----:B------:R-:W-:Y:S02]  /*0ca0*/  ULDC.64 UR4, c[0x0][0x588] ;  /* 0x0001620000047ab9 */ /* 0x000fe40000000a00 */
[----:B------:R-:W-:-:S04]  /*0cb0*/  ISETP.NE.U32.AND P0, PT, RZ, UR4, PT ;  /* 0x00000004ff007c0c */ /* 0x000fc8000bf05070 */
[----:B------:R-:W-:-:S13]  /*0cc0*/  ISETP.NE.AND.EX P0, PT, RZ, UR5, PT, P0 ;  /* 0x00000005ff007c0c */ /* 0x000fda000bf05300 */
[----:B------:R-:W-:Y:S05]  /*0cd0*/  @!P0 BRA `(.L_x_9) ;  /* 0x00000000000c8947 */ /* 0x000fea0003800000 */
[----:B------:R-:W0:Y:S02]  /*0ce0*/  LDC.64 R154, c[0x0][0x588] ;  /* 0x00016200ff9a7b82 */ /* 0x000e240000000a00 */
[----:B0-----:R1:W5:Y:S01]  /*0cf0*/  LDG.E R154, desc[UR36][R154.64] ;  /* 0x000000249a9a7981 */ /* 0x001362000c1e1900 */
[----:B------:R-:W-:Y:S05]  /*0d00*/  BRA `(.L_x_8) ;  /* 0x0000000000087947 */ /* 0x000fea0003800000 */
.L_x_9:
[----:B------:R-:W-:Y:S02]  /*0d10*/  ULDC UR4, c[0x0][0x580] ;  /* 0x0001600000047ab9 */ /* 0x000fe40000000800 */
[----:B------:R-:W-:-:S07]  /*0d20*/  IMAD.U32 R154, RZ, RZ, UR4 ;  /* 0x00000004ff9a7e24 */ /* 0x000fce000f8e00ff */
.L_x_8:
[----:B------:R-:W-:Y:S02]  /*0d30*/  ULDC.64 UR4, c[0x0][0x5a0] ;  /* 0x0001680000047ab9 */ /* 0x000fe40000000a00 */
[----:B------:R-:W-:-:S04]  /*0d40*/  ISETP.NE.U32.AND P0, PT, RZ, UR4, PT ;  /* 0x00000004ff007c0c */ /* 0x000fc8000bf05070 */
[----:B------:R-:W-:-:S13]  /*0d50*/  ISETP.NE.AND.EX P0, PT, RZ, UR5, PT, P0 ;  /* 0x00000005ff007c0c */ /* 0x000fda000bf05300 */
[----:B------:R-:W-:Y:S05]  /*0d60*/  @!P0 BRA `(.L_x_10) ;  /* 0x00000000001c8947 */ /* 0x000fea0003800000 */
[----:B0-----:R-:W0:Y:S02]  /*0d70*/  LDC.64 R4, c[0x0][0x5a0] ;  /* 0x00016800ff047b82 */ /* 0x001e240000000a00 */
[----:B0-----:R-:W2:Y:S02]  /*0d80*/  LDG.E.64 R4, desc[UR36][R4.64] ;  /* 0x0000002404047981 */ /* 0x001ea4000c1e1b00 */
[----:B--2---:R-:W-:-:S04]  /*0d90*/  ISETP.NE.U32.AND P0, PT, R4, RZ, PT ;  /* 0x000000ff0400720c */ /* 0x004fc80003f05070 */
[----:B------:R-:W-:-:S13]  /*0da0*/  ISETP.NE.AND.EX P0, PT, R5, RZ, PT, P0 ;  /* 0x000000ff0500720c */ /* 0x000fda0003f05300 */
[----:B------:R-:W-:Y:S05]  /*0db0*/  @!P0 BRA `(.L_x_10) ;  /* 0x0000000000088947 */ /* 0x000fea0003800000 */
[----:B-1----:R0:W5:Y:S01]  /*0dc0*/  LD.E R155, desc[UR36][R4.64] ;  /* 0x00000024049b7980 */ /* 0x002162000c101900 */
[----:B------:R-:W-:Y:S05]  /*0dd0*/  BRA `(.L_x_11) ;  /* 0x0000000000247947 */ /* 0x000fea0003800000 */
.L_x_10:
[----:B------:R-:W-:Y:S02]  /*0de0*/  ULDC.64 UR4, c[0x0][0x590] ;  /* 0x0001640000047ab9 */ /* 0x000fe40000000a00 */
[----:B------:R-:W-:-:S04]  /*0df0*/  ISETP.NE.U32.AND P0, PT, RZ, UR4, PT ;  /* 0x00000004ff007c0c */ /* 0x000fc8000bf05070 */
[----:B------:R-:W-:-:S13]  /*0e00*/  ISETP.NE.AND.EX P0, PT, RZ, UR5, PT, P0 ;  /* 0x00000005ff007c0c */ /* 0x000fda000bf05300 */
[----:B------:R-:W-:Y:S05]  /*0e10*/  @!P0 BRA `(.L_x_12) ;  /* 0x00000000000c8947 */ /* 0x000fea0003800000 */
[----:B0-----:R-:W1:Y:S02]  /*0e20*/  LDC.64 R4, c[0x0][0x590] ;  /* 0x00016400ff047b82 */ /* 0x001e640000000a00 */
[----:B-1----:R1:W5:Y:S01]  /*0e30*/  LDG.E R155, desc[UR36][R4.64] ;  /* 0x00000024049b7981 */ /* 0x002362000c1e1900 */
[----:B------:R-:W-:Y:S05]  /*0e40*/  BRA `(.L_x_11) ;  /* 0x0000000000087947 */ /* 0x000fea0003800000 */
.L_x_12:
[----:B------:R-:W-:Y:S02]  /*0e50*/  ULDC UR4, c[0x0][0x584] ;  /* 0x0001610000047ab9 */ /* 0x000fe40000000800 */
[----:B-1----:R-:W-:-:S07]  /*0e60*/  IMAD.U32 R155, RZ, RZ, UR4 ;  /* 0x00000004ff9b7e24 */ /* 0x002fce000f8e00ff */
.L_x_11:
[----:B------:R-:W-:-:S13]  /*0e70*/  LOP3.LUT P0, RZ, R0, 0xff, RZ, 0xc0, !PT ;  /* 0x000000ff00ff7812 */ /* 0x000fda000780c0ff */
[----:B------:R-:W-:Y:S05]  /*0e80*/  @!P0 EXIT ;  /* 0x000000000000894d */ /* 0x000fea0003800000 */
[----:B------:R-:W-:Y:S01]  /*0e90*/  ULDC UR4, c[0x0][0x28c] ;  /* 0x0000a30000047ab9 */ /* 0x000fe20000000800 */
[----:B------:R-:W-:Y:S01]  /*0ea0*/  LOP3.LUT R166, R19, 0x1, RZ, 0xfc, !PT ;  /* 0x0000000113a67812 */ /* 0x000fe200078efcff */
[----:B------:R-:W-:Y:S01]  /*0eb0*/  UIADD3 UR4, UR4, 0x7f, URZ ;  /* 0x0000007f04047890 */ /* 0x000fe2000fffe03f */
[----:B------:R-:W-:Y:S01]  /*0ec0*/  UMOV UR38, URZ ;  /* 0x0000003f00267c82 */ /* 0x000fe20008000000 */
[----:B------:R-:W-:Y:S02]  /*0ed0*/  UMOV UR39, URZ ;  /* 0x0000003f00277c82 */ /* 0x000fe40008000000 */
[----:B------:R-:W-:-:S04]  /*0ee0*/  USHF.R.S32.HI UR5, URZ, 0x1f, UR4 ;  /* 0x0000001f3f057899 */ /* 0x000fc80008011404 */
[----:B------:R-:W-:-:S04]  /*0ef0*/  ULEA.HI UR5, UR5, UR4, URZ, 0x7 ;  /* 0x0000000405057291 */ /* 0x000fc8000f8f383f */
[----:B------:R-:W-:-:S12]  /*0f00*/  USHF.R.S32.HI UR40, URZ, 0x7, UR5 ;  /* 0x000000073f287899 */ /* 0x000fd80008011405 */
.L_x_284:
[----:B------:R-:W-:Y:S01]  /*0f10*/  LOP3.LUT R0, R18, 0x80, RZ, 0xc0, !PT ;  /* 0x0000008012007812 */ /* 0x000fe200078ec0ff */
[----:B--2---:R-:W2:Y:S01]  /*0f20*/  S2UR UR7, SR_CgaCtaId ;  /* 0x00000000000779c3 */ /* 0x004ea20000008800 */
[----:B------:R-:W-:Y:S02]  /*0f30*/  UMOV UR6, 0x400 ;  /* 0x0000040000067882 */ /* 0x000fe40000000000 */
[----:B------:R-:W-:-:S06]  /*0f40*/  SHF.R.U32.HI R0, RZ, 0x7, R0 ;  /* 0x00000007ff007819 */ /* 0x000fcc0000011600 */
[----:B------:R-:W3:Y:S01]  /*0f50*/  SHFL.IDX PT, R0, R0, RZ, 0x1f ;  /* 0x00001fff00007589 */ /* 0x000ee200000e0000 */
[----:B--2---:R-:W-:Y:S01]  /*0f60*/  ULEA UR42, UR7, UR6, 0x18 ;  /* 0x00000006072a7291 */ /* 0x004fe2000f8ec03f */
[----:B---3--:R-:W-:-:S13]  /*0f70*/  R2UR UR4, R0 ;  /* 0x00000000000472ca */ /* 0x008fda00000e0000 */
[----:B------:R-:W-:-:S04]  /*0f80*/  ULEA.HI UR5, UR4, UR4, URZ, 0x1 ;  /* 0x0000000404057291 */ /* 0x000fc8000f8f083f */
[----:B------:R-:W-:-:S04]  /*0f90*/  ULOP3.LUT UR5, UR5, 0x7fffe, URZ, 0xc0, !UPT ;  /* 0x0007fffe05057892 */ /* 0x000fc8000f8ec03f */
[----:B------:R-:W-:-:S03]  /*0fa0*/  UIADD3 UR5, UR4, -UR5, URZ ;  /* 0x8000000504057290 */ /* 0x000fc6000fffe03f */
[----:B------:R-:W-:Y:S01]  /*0fb0*/  ULDC UR4, c[0x0][0x28c] ;  /* 0x0000a30000047ab9 */ /* 0x000fe20000000800 */
[----:B------:R-:W-:Y:S01]  /*0fc0*/  ULEA UR5, UR5, UR42, 0xd ;  /* 0x0000002a05057291 */ /* 0x000fe2000f8e683f */
[----:B------:R-:W-:-:S03]  /*0fd0*/  ISETP.LT.AND P0, PT, RZ, UR4, PT ;  /* 0x00000004ff007c0c */ /* 0x000fc6000bf01270 */
[----:B------:R-:W-:-:S04]  /*0fe0*/  UIADD3 UR5, UR5, 0x100, URZ ;  /* 0x0000010005057890 */ /* 0x000fc8000fffe03f */
[----:B------:R-:W-:-:S04]  /*0ff0*/  USHF.R.U32.HI UR5, URZ, 0x4, UR5 ;  /* 0x000000043f057899 */ /* 0x000fc80008011605 */
[----:B------:R-:W-:Y:S02]  /*1000*/  ULOP3.LUT UR41, UR5, 0x3fff, URZ, 0xc0, !UPT ;  /* 0x00003fff05297892 */ /* 0x000fe4000f8ec03f */
[----:B01--45:R-:W-:Y:S10]  /*1010*/  @P0 BRA `(.L_x_13) ;  /* 0x0000000000400947 */ /* 0x033ff40003800000 */
[----:B------:R-:W-:Y:S01]  /*1020*/  MOV R0, 0x0 ;  /* 0x0000000000007802 */ /* 0x000fe20000000f00 */
[----:B------:R-:W-:Y:S01]  /*1030*/  ULDC.64 UR4, c[0x4][0x68] ;  /* 0x01001a0000047ab9 */ /* 0x000fe20000000a00 */
[----:B------:R-:W-:Y:S01]  /*1040*/  ULDC.64 UR6, c[0x4][0x8] ;  /* 0x0100020000067ab9 */ /* 0x000fe20000000a00 */
[----:B01----:R-:W-:Y:S01]  /*1050*/  IMAD.U32 R4, RZ, RZ, UR4 ;  /* 0x00000004ff047e24 */ /* 0x003fe2000f8e00ff */
[----:B------:R0:W1:Y:S01]  /*1060*/  LDC.64 R14, c[0x4][R0] ;  /* 0x01000000000e7b82 */ /* 0x0000620000000a00 */
[----:B------:R-:W-:Y:S01]  /*1070*/  IMAD.U32 R5, RZ, RZ, UR5 ;  /* 0x00000005ff057e24 */ /* 0x000fe2000f8e00ff */
[----:B------:R-:W-:Y:S01]  /*1080*/  ULDC.64 UR4, c[0x4][0x70] ;  /* 0x01001c0000047ab9 */ /* 0x000fe20000000a00 */
[----:B------:R-:W-:Y:S02]  /*1090*/  IMAD.U32 R10, RZ, RZ, UR6 ;  /* 0x00000006ff0a7e24 */ /* 0x000fe4000f8e00ff */
[----:B------:R-:W-:Y:S02]  /*10a0*/  IMAD.U32 R6, RZ, RZ, UR4 ;  /* 0x00000004ff067e24 */ /* 0x000fe4000f8e00ff */
[----:B------:R-:W-:-:S02]  /*10b0*/  IMAD.U32 R7, RZ, RZ, UR5 ;  /* 0x00000005ff077e24 */ /* 0x000fc4000f8e00ff */
[----:B------:R-:W-:Y:S02]  /*10c0*/  IMAD.U32 R11, RZ, RZ, UR7 ;  /* 0x00000007ff0b7e24 */ /* 0x000fe4000f8e00ff */
[----:B------:R-:W-:Y:S02]  /*10d0*/  IMAD.MOV.U32 R8, RZ, RZ, 0x1e1 ;  /* 0x000001e1ff087424 */ /* 0x000fe400078e00ff */
[----:B------:R-:W-:Y:S02]  /*10e0*/  IMAD.MOV.U32 R12, RZ, RZ, 0x1 ;  /* 0x00000001ff0c7424 */ /* 0x000fe400078e00ff */
[----:B0-----:R-:W-:-:S07]  /*10f0*/  IMAD.MOV.U32 R13, RZ, RZ, RZ ;  /* 0x000000ffff0d7224 */ /* 0x001fce00078e00ff */
[----:B------:R-:W-:-:S07]  /*1100*/  LEPC R20, `(.L_x_13) ;  /* 0x000000001014794e */ /* 0x000fce0000000000 */
[----:B-1---5:R-:W-:Y:S05]  /*1110*/  CALL.ABS.NOINC R14 ;  /* 0x000000000e007343 */ /* 0x022fea0003c00000 */
.L_x_13:
[----:B------:R-:W-:-:S13]  /*1120*/  ISETP.NE.AND P0, PT, R166, 0x3, PT ;  /* 0x00000003a600780c */ /* 0x000fda0003f05270 */
[----:B------:R-:W-:Y:S05]  /*1130*/  @!P0 BRA `(.L_x_14) ;  /* 0x0000000000048947 */ /* 0x000fea0003800000 */
[----:B------:R-:W-:Y:S01]  /*1140*/  BPT.TRAP 0x1 ;  /* 0x000000040000795c */ /* 0x000fe20000300000 */
.L_x_14:
[----:B------:R-:W-:Y:S02]  /*1150*/  IMAD.U32 R3, RZ, RZ, UR39 ;  /* 0x00000027ff037e24 */ /* 0x000fe4000f8e00ff */
[----:B------:R-:W-:-:S03]  /*1160*/  IMAD.U32 R0, RZ, RZ, UR38 ;  /* 0x00000026ff007e24 */ /* 0x000fc6000f8e00ff */
[----:B------:R-:W-:Y:S02]  /*1170*/  LEA R3, R3, UR42, 0x3 ;  /* 0x0000002a03037c11 */ /* 0x000fe4000f8e18ff */
[----:B------:R-:W-:-:S04]  /*1180*/  SHF.L.U32 R0, R0, 0x1f, RZ ;  /* 0x0000001f00007819 */ /* 0x000fc800000006ff */
[----:B------:R2:W3:Y:S01]  /*1190*/  SYNCS.PHASECHK.TRANS64.TRYWAIT P1, [R3+URZ], R0 ;  /* 0x00000000030075a7 */ /* 0x0004e2000802017f */
[----:B------:R-:W-:Y:S05]  /*11a0*/  @!P0 BRA `(.L_x_15) ;  /* 0x0000000000048947 */ /* 0x000fea0003800000 */
[----:B------:R-:W-:Y:S01]  /*11b0*/  BPT.TRAP 0x1 ;  /* 0x000000040000795c */ /* 0x000fe20000300000 */
.L_x_15:
[----:B---3--:R-:W-:Y:S05]  /*11c0*/  @P1 BRA `(.L_x_16) ;  /* 0x0000000000081947 */ /* 0x008fea0003800000 */
[----:B------:R-:W3:Y:S02]  /*11d0*/  SYNCS.PHASECHK.TRANS64.TRYWAIT P1, [R3+URZ], R0 ;  /* 0x00000000030075a7 */ /* 0x000ee4000802017f */
[----:B---3--:R-:W-:Y:S05]  /*11e0*/  @!P1 BRA `(.L_x_17) ;  /* 0x000000bc00e49947 */ /* 0x008fea0003800000 */
.L_x_16:
[----:B------:R-:W-:-:S04]  /*11f0*/  UISETP.LT.AND UP0, UPT, UR40, 0x1, UPT ;  /* 0x000000012800788c */ /* 0x000fc8000bf01270 */
[----:B------:R-:W-:-:S04]  /*1200*/  USEL UR4, UR40, 0x1, UP0 ;  /* 0x0000000128047887 */ /* 0x000fc80008000000 */
[----:B------:R-:W-:-:S06]  /*1210*/  UIADD3 UR4, UR40, -UR4, URZ ;  /* 0x8000000428047290 */ /* 0x000fcc000fffe03f */
[----:B--23--:R-:W-:Y:S01]  /*1220*/  IMAD.U32 R0, RZ, RZ, UR4 ;  /* 0x00000004ff007e24 */ /* 0x00cfe2000f8e00ff */
[----:B------:R-:W-:Y:S05]  /*1230*/  WARPSYNC.ALL ;  /* 0x0000000000007948 */ /* 0x000fea0003800000 */
[----:B------:R-:W-:Y:S01]  /*1240*/  ISETP.GE.AND P1, PT, R0, 0x1, PT ;  /* 0x000000010000780c */ /* 0x000fe20003f26270 */
[----:B------:R-:W-:Y:S01]  /*1250*/  UIADD3 UR4, UR42, 0x60100, URZ ;  /* 0x000601002a047890 */ /* 0x000fe2000fffe03f */
[----:B------:R-:W-:Y:S01]  /*1260*/  WARPGROUP.ARRIVE ;  /* 0x00000000000079c5 */ /* 0x000fe20000000000 */
[----:B------:R-:W-:Y:S01]  /*1270*/  UMOV UR9, 0x40000040 ;  /* 0x4000004000097882 */ /* 0x000fe20000000000 */
[----:B------:R-:W-:Y:S01]  /*1280*/  UMOV UR11, 0x40000040 ;  /* 0x40000040000b7882 */ /* 0x000fe20000000000 */
[----:B------:R-:W-:Y:S01]  /*1290*/  USHF.R.U32.HI UR4, URZ, 0x4, UR4 ;  /* 0x000000043f047899 */ /* 0x000fe20008011604 */
[----:B------:R-:W-:Y:S01]  /*12a0*/  UMOV UR15, UR11 ;  /* 0x0000000b000f7c82 */ /* 0x000fe20008000000 */
[----:B------:R-:W-:-:S02]  /*12b0*/  UMOV UR13, 0x40000040 ;  /* 0x40000040000d7882 */ /* 0x000fc40000000000 */
[----:B------:R-:W-:Y:S02]  /*12c0*/  ULOP3.LUT UR5, UR4, 0x3fff, URZ, 0xc0, !UPT ;  /* 0x00003fff04057892 */ /* 0x000fe4000f8ec03f */
[----:B------:R-:W-:Y:S02]  /*12d0*/  ULOP3.LUT UR4, UR41, 0x10000, URZ, 0xfc, !UPT ;  /* 0x0001000029047892 */ /* 0x000fe4000f8efc3f */
[----:B------:R-:W-:Y:S02]  /*12e0*/  ULOP3.LUT UR5, UR5, 0x10000, URZ, 0xfc, !UPT ;  /* 0x0001000005057892 */ /* 0x000fe4000f8efc3f */
[----:B------:R-:W-:Y:S02]  /*12f0*/  ULEA UR8, UR39, UR4, 0xd ;  /* 0x0000000427087291 */ /* 0x000fe4000f8e683f */
[----:B------:R-:W-:Y:S02]  /*1300*/  ULEA UR6, UR39, UR5, 0xc ;  /* 0x0000000527067291 */ /* 0x000fe4000f8e603f */
[----:B------:R-:W-:-:S05]  /*1310*/  UIADD3 UR12, UR8, 0x400, URZ ;  /* 0x00000400080c7890 */ /* 0x000fca000fffe03f */
[----:B------:R-:W-:Y:S02]  /*1320*/  UMOV UR10, UR6 ;  /* 0x00000006000a7c82 */ /* 0x000fe40008000000 */
[----:B------:R-:W-:Y:S01]  /*1330*/  HGMMA.64x128x8.F32.TF32 R88, gdesc[UR8], RZ, !UPT, gsb0 ;  /* 0x05e00000085879f0 */ /* 0x000fe2000c0028ff */
[----:B------:R-:W-:Y:S02]  /*1340*/  UMOV UR14, UR10 ;  /* 0x0000000a000e7c82 */ /* 0x000fe40008000000 */
[----:B------:R-:W-:Y:S02]  /*1350*/  WARPGROUP.DEPBAR.LE gsb0, 0x0 ;  /* 0x00008000000079c5 */ /* 0x000fe40000010000 */
[----:B------:R-:W-:-:S07]  /*1360*/  WARPGROUP.ARRIVE ;  /* 0x00000000000079c5 */ /* 0x000fce0000000000 */
[----:B------:R-:W-:Y:S01]  /*1370*/  HGMMA.64x128x8.F32.TF32 R24, gdesc[UR12], RZ, !UPT, gsb0 ;  /* 0x05e000000c1879f0 */ /* 0x000fe2000c0028ff */
[----:B------:R-:W-:Y:S02]  /*1380*/  UIADD3 UR12, UR8, 0x2, URZ ;  /* 0x00000002080c7890 */ /* 0x000fe4000fffe03f */
[----:B------:R-:W-:Y:S01]  /*1390*/  UIADD3 UR14, UR6, 0x2, URZ ;  /* 0x00000002060e7890 */ /* 0x000fe2000fffe03f */
[----:B------:R-:W-:Y:S01]  /*13a0*/  UMOV UR13, 0x40000040 ;  /* 0x40000040000d7882 */ /* 0x000fe20000000000 */
[----:B------:R-:W-:Y:S01]  /*13b0*/  UMOV UR15, 0x40000040 ;  /* 0x40000040000f7882 */ /* 0x000fe20000000000 */
[----:B------:R-:W-:Y:S02]  /*13c0*/  WARPGROUP.DEPBAR.LE gsb0, 0x0 ;  /* 0x00008000000079c5 */ /* 0x000fe40000010000 */
[----:B------:R-:W-:-:S06]  /*13d0*/  WARPGROUP.ARRIVE ;  /* 0x00000000000079c5 */ /* 0x000fcc0000000000 */
[----:B------:R-:W-:Y:S01]  /*13e0*/  HGMMA.64x128x8.F32.TF32 R88, gdesc[UR12], R88, gsb0 ;  /* 0x05e000000c5879f0 */ /* 0x000fe20008002858 */
[----:B------:R-:W-:Y:S01]  /*13f0*/  UIADD3 UR12, UR8, 0x402, URZ ;  /* 0x00000402080c7890 */ /* 0x000fe2000fffe03f */
[----:B------:R-:W-:Y:S01]  /*1400*/  UMOV UR13, 0x40000040 ;  /* 0x40000040000d7882 */ /* 0x000fe20000000000 */
[----:B------:R-:W-:Y:S02]  /*1410*/  WARPGROUP.DEPBAR.LE gsb0, 0x0 ;  /* 0x00008000000079c5 */ /* 0x000fe40000010000 */
[----:B------:R-:W-:-:S07]  /*1420*/  WARPGROUP.ARRIVE ;  /* 0x00000000000079c5 */ /* 0x000fce0000000000 */
[----:B------:R-:W-:Y:S01]  /*1430*/  HGMMA.64x128x8.F32.TF32 R24, gdesc[UR12], R24, gsb0 ;  /* 0x05e000000c1879f0 */ /* 0x000fe20008002818 */
        /* <DEDUP_REMOVED lines=167> */
[----:B------:R-:W-:Y:S03]  /*1eb0*/  HGMMA.64x128x8.F32.TF32 R24, gdesc[UR12], R24, gsb0 ;  /* 0x05e000000c1879f0 */ /* 0x000fe60008002818 */
[----:B------:R-:W-:Y:S02]  /*1ec0*/  WARPGROUP.DEPBAR.LE gsb0, 0x0 ;  /* 0x00008000000079c5 */ /* 0x000fe40000010000 */
[----:B------:R-:W-:Y:S05]  /*1ed0*/  @!P1 BRA `(.L_x_18) ;  /* 0x0000000c00a89947 */ /* 0x000fea0003800000 */
[----:B------:R-:W-:-:S04]  /*1ee0*/  UIADD3 UR6, UR39, 0x1, URZ ;  /* 0x0000000127067890 */ /* 0x000fc8000fffe03f */
[----:B------:R-:W-:-:S04]  /*1ef0*/  UISETP.NE.AND UP0, UPT, UR6, 0x3, UPT ;  /* 0x000000030600788c */ /* 0x000fc8000bf05270 */
[----:B------:R-:W-:Y:S02]  /*1f00*/  USEL UR7, URZ, 0x1, UP0 ;  /* 0x000000013f077887 */ /* 0x000fe40008000000 */
[----:B------:R-:W-:Y:S02]  /*1f10*/  USEL UR6, UR6, URZ, UP0 ;  /* 0x0000003f06067287 */ /* 0x000fe40008000000 */
[----:B------:R-:W-:-:S06]  /*1f20*/  ULOP3.LUT UR7, UR38, UR7, URZ, 0x3c, !UPT ;  /* 0x0000000726077292 */ /* 0x000fcc000f8e3c3f */
[----:B01----:R-:W-:Y:S01]  /*1f30*/  IMAD.U32 R5, RZ, RZ, UR7 ;  /* 0x00000007ff057e24 */ /* 0x003fe2000f8e00ff */
[----:B------:R-:W-:-:S06]  /*1f40*/  UMOV UR7, UR39 ;  /* 0x0000002700077c82 */ /* 0x000fcc0008000000 */
.L_x_25:
[----:B01----:R-:W-:Y:S05]  /*1f50*/  @!P0 BRA `(.L_x_19) ;  /* 0x0000000000048947 */ /* 0x003fea0003800000 */
[----:B------:R-:W-:Y:S01]  /*1f60*/  BPT.TRAP 0x1 ;  /* 0x000000040000795c */ /* 0x000fe20000300000 */
.L_x_19:
[----:B------:R-:W0:Y:S01]  /*1f70*/  S2UR UR9, SR_CgaCtaId ;  /* 0x00000000000979c3 */ /* 0x000e220000008800 */
[----:B------:R-:W-:Y:S01]  /*1f80*/  UMOV UR8, 0x400 ;  /* 0x0000040000087882 */ /* 0x000fe20000000000 */
[----:B------:R-:W-:Y:S01]  /*1f90*/  SHF.L.U32 R3, R5, 0x1f, RZ ;  /* 0x0000001f05037819 */ /* 0x000fe200000006ff */
[----:B0-----:R-:W-:-:S04]  /*1fa0*/  ULEA UR8, UR9, UR8, 0x18 ;  /* 0x0000000809087291 */ /* 0x001fc8000f8ec03f */
[----:B------:R-:W-:-:S09]  /*1fb0*/  ULEA UR9, UR6, UR8, 0x3 ;  /* 0x0000000806097291 */ /* 0x000fd2000f8e183f */
[----:B------:R0:W1:Y:S01]  /*1fc0*/  SYNCS.PHASECHK.TRANS64.TRYWAIT P1, [UR9], R3 ;  /* 0x00000003ff0075a7 */ /* 0x0000620008020149 */
[----:B------:R-:W-:Y:S05]  /*1fd0*/  @!P0 BRA `(.L_x_20) ;  /* 0x0000000000048947 */ /* 0x000fea0003800000 */
[----:B------:R-:W-:Y:S01]  /*1fe0*/  BPT.TRAP 0x1 ;  /* 0x000000040000795c */ /* 0x000fe20000300000 */
.L_x_20:
[----:B-1----:R-:W-:Y:S05]  /*1ff0*/  @P1 BRA `(.L_x_21) ;  /* 0x0000000000081947 */ /* 0x002fea0003800000 */
[----:B------:R-:W1:Y:S02]  /*2000*/  SYNCS.PHASECHK.TRANS64.TRYWAIT P1, [UR9], R3 ;  /* 0x00000003ff0075a7 */ /* 0x000e640008020149 */
[----:B-1----:R-:W-:Y:S05]  /*2010*/  @!P1 BRA `(.L_x_22) ;  /* 0x000000b0006c9947 */ /* 0x002fea0003800000 */
.L_x_21:
[----:B------:R-:W-:Y:S01]  /*2020*/  ULEA UR12, UR6, UR5, 0xc ;  /* 0x00000005060c7291 */ /* 0x000fe2000f8e603f */
[----:B------:R-:W-:Y:S01]  /*2030*/  WARPGROUP.ARRIVE ;  /* 0x00000000000079c5 */ /* 0x000fe20000000000 */
[----:B------:R-:W-:Y:S01]  /*2040*/  ULEA UR10, UR6, UR4, 0xd ;  /* 0x00000004060a7291 */ /* 0x000fe2000f8e683f */
[----:B------:R-:W-:Y:S01]  /*2050*/  UMOV UR19, 0x40000040 ;  /* 0x4000004000137882 */ /* 0x000fe20000000000 */
[----:B------:R-:W-:Y:S01]  /*2060*/  UMOV UR17, 0x40000040 ;  /* 0x4000004000117882 */ /* 0x000fe20000000000 */
[----:B------:R-:W-:Y:S02]  /*2070*/  UIADD3 UR14, UR12, 0xc06, URZ ;  /* 0x00000c060c0e7890 */ /* 0x000fe4000fffe03f */
[----:B------:R-:W-:Y:S02]  /*2080*/  UMOV UR18, UR12 ;  /* 0x0000000c00127c82 */ /* 0x000fe40008000000 */
[----:B------:R-:W-:Y:S01]  /*2090*/  UMOV UR16, UR10 ;  /* 0x0000000a00107c82 */ /* 0x000fe20008000000 */
[----:B------:R-:W-:Y:S01]  /*20a0*/  UMOV UR15, 0x40000040 ;  /* 0x40000040000f7882 */ /* 0x000fe20000000000 */
[----:B------:R-:W-:Y:S01]  /*20b0*/  HGMMA.64x128x8.F32.TF32 R88, gdesc[UR16], R88, gsb0 ;  /* 0x05e00000105879f0 */ /* 0x000fe20008002858 */
[----:B------:R-:W-:Y:S01]  /*20c0*/  UIADD3 UR16, UR10, 0x400, URZ ;  /* 0x000004000a107890 */ /* 0x000fe2000fffe03f */
[----:B------:R-:W-:Y:S01]  /*20d0*/  UMOV UR17, 0x40000040 ;  /* 0x4000004000117882 */ /* 0x000fe20000000000 */
[----:B------:R-:W-:Y:S01]  /*20e0*/  UMOV UR13, 0x40000040 ;  /* 0x40000040000d7882 */ /* 0x000fe20000000000 */
[----:B------:R-:W-:-:S02]  /*20f0*/  WARPGROUP.DEPBAR.LE gsb0, 0x0 ;  /* 0x00008000000079c5 */ /* 0x000fc40000010000 */
[----:B------:R-:W-:-:S06]  /*2100*/  WARPGROUP.ARRIVE ;  /* 0x00000000000079c5 */ /* 0x000fcc0000000000 */
        /* <DEDUP_REMOVED lines=161> */
[----:B------:R-:W-:Y:S01]  /*2b20*/  UIADD3 UR12, UR10, 0x1806, URZ ;  /* 0x000018060a0c7890 */ /* 0x000fe2000fffe03f */
        /* <DEDUP_REMOVED lines=9> */
[----:B------:R-:W-:-:S07]  /*2bc0*/  WARPGROUP.ARRIVE ;  /* 0x00000000000079c5 */ /* 0x000fce0000000000 */
        /* <DEDUP_REMOVED lines=8> */
[----:B------:R-:W-:Y:S01]  /*2c50*/  BPT.TRAP 0x1 ;  /* 0x000000040000795c */ /* 0x000fe20000300000 */
.L_x_23:
[----:B------:R-:W-:Y:S01]  /*2c60*/  ULEA UR8, UR7, UR8, 0x3 ;  /* 0x0000000807087291 */ /* 0x000fe2000f8e183f */
[----:B------:R-:W-:-:S03]  /*2c70*/  ISETP.GT.U32.AND P1, PT, R19, 0x1, PT ;  /* 0x000000011300780c */ /* 0x000fc60003f24070 */
[----:B------:R-:W-:-:S04]  /*2c80*/  UIADD3 UR8, UR8, 0x18, URZ ;  /* 0x0000001808087890 */ /* 0x000fc8000fffe03f */
[----:B------:R-:W-:-:S09]  /*2c90*/  UPRMT UR8, URZ, 0x654, UR8 ;  /* 0x000006543f087896 */ /* 0x000fd20008000008 */
[----:B------:R-:W-:Y:S01]  /*2ca0*/  SYNCS.ARRIVE.TRANS64.RED.A1T0 RZ, [UR8], RZ ;  /* 0x000000ffffff79a7 */ /* 0x000fe20008100408 */
[----:B------:R-:W-:Y:S05]  /*2cb0*/  @P1 BRA `(.L_x_24) ;  /* 0x0000000000041947 */ /* 0x000fea0003800000 */
[----:B------:R-:W-:Y:S01]  /*2cc0*/  BPT.TRAP 0x1 ;  /* 0x000000040000795c */ /* 0x000fe20000300000 */
.L_x_24:
[----:B------:R-:W-:Y:S01]  /*2cd0*/  UIADD3 UR6, UR6, 0x1, URZ ;  /* 0x0000000106067890 */ /* 0x000fe2000fffe03f */
[C---:B------:R-:W-:Y:S01]  /*2ce0*/  ISETP.GT.AND P1, PT, R0.reuse, 0x1, PT ;  /* 0x000000010000780c */ /* 0x040fe20003f24270 */
[----:B------:R-:W-:Y:S01]  /*2cf0*/  UIADD3 UR7, UR7, 0x1, URZ ;  /* 0x0000000107077890 */ /* 0x000fe2000fffe03f */
[----:B------:R-:W-:Y:S01]  /*2d00*/  VIADD R0, R0, 0xffffffff ;  /* 0xffffffff00007836 */ /* 0x000fe20000000000 */
[----:B------:R-:W-:Y:S02]  /*2d10*/  UISETP.NE.AND UP0, UPT, UR6, 0x3, UPT ;  /* 0x000000030600788c */ /* 0x000fe4000bf05270 */
[----:B------:R-:W-:Y:S02]  /*2d20*/  UISETP.NE.AND UP1, UPT, UR7, 0x3, UPT ;  /* 0x000000030700788c */ /* 0x000fe4000bf25270 */
[----:B------:R-:W-:Y:S02]  /*2d30*/  USEL UR8, URZ, 0x1, UP0 ;  /* 0x000000013f087887 */ /* 0x000fe40008000000 */
[----:B------:R-:W-:-:S02]  /*2d40*/  USEL UR6, UR6, URZ, UP0 ;  /* 0x0000003f06067287 */ /* 0x000fc40008000000 */
[----:B------:R-:W-:Y:S02]  /*2d50*/  USEL UR7, UR7, URZ, UP1 ;  /* 0x0000003f07077287 */ /* 0x000fe40008800000 */
[----:B------:R-:W-:Y:S01]  /*2d60*/  LOP3.LUT R5, R5, UR8, RZ, 0x3c, !PT ;  /* 0x0000000805057c12 */ /* 0x000fe2000f8e3cff */
[----:B------:R-:W-:Y:S09]  /*2d70*/  @P1 BRA `(.L_x_25) ;  /* 0xfffffff000741947 */ /* 0x000ff2000383ffff */
.L_x_18:
[----:B------:R-:W2:Y:S02]  /*2d80*/  LDC R0, c[0x0][0x28c] ;  /* 0x0000a300ff007b82 */ /* 0x000ea40000000800 */
[----:B--2---:R-:W-:-:S13]  /*2d90*/  ISETP.GE.AND P1, PT, R0, 0x1, PT ;  /* 0x000000010000780c */ /* 0x004fda0003f26270 */
[----:B------:R-:W-:Y:S05]  /*2da0*/  @!P1 BRA `(.L_x_26) ;  /* 0x0000000000489947 */ /* 0x000fea0003800000 */
[----:B------:R-:W-:Y:S05]  /*2db0*/  @!P0 BRA `(.L_x_27) ;  /* 0x0000000000048947 */ /* 0x000fea0003800000 */
[----:B------:R-:W-:Y:S01]  /*2dc0*/  BPT.TRAP 0x1 ;  /* 0x000000040000795c */ /* 0x000fe20000300000 */
.L_x_27:
[----:B------:R-:W2:Y:S01]  /*2dd0*/  S2UR UR7, SR_CgaCtaId ;  /* 0x00000000000779c3 */ /* 0x000ea20000008800 */
[----:B------:R-:W-:Y:S01]  /*2de0*/  UISETP.LT.AND UP0, UPT, UR40, 0x1, UPT ;  /* 0x000000012800788c */ /* 0x000fe2000bf01270 */
[----:B------:R-:W-:-:S03]  /*2df0*/  ISETP.GT.U32.AND P0, PT, R19, 0x1, PT ;  /* 0x000000011300780c */ /* 0x000fc60003f04070 */
[----:B------:R-:W-:-:S04]  /*2e00*/  USEL UR6, UR40, 0x1, UP0 ;  /* 0x0000000128067887 */ /* 0x000fc80008000000 */
[----:B------:R-:W-:-:S04]  /*2e10*/  UIADD3 UR6, UR39, UR40, -UR6 ;  /* 0x0000002827067290 */ /* 0x000fc8000fffe806 */
[----:B------:R-:W-:-:S04]  /*2e20*/  UIMAD.WIDE.U32 UR4, UR6, -0x55555555, URZ ;  /* 0xaaaaaaab060478a5 */ /* 0x000fc8000f8e003f */
[----:B------:R-:W-:-:S03]  /*2e30*/  USHF.R.U32.HI UR4, URZ, 0x1, UR5 ;  /* 0x000000013f047899 */ /* 0x000fc60008011605 */
[----:B------:R-:W-:Y:S01]  /*2e40*/  UMOV UR5, 0x400 ;  /* 0x0000040000057882 */ /* 0x000fe20000000000 */
[----:B------:R-:W-:Y:S02]  /*2e50*/  UIMAD UR6, UR4, -0x3, UR6 ;  /* 0xfffffffd040678a4 */ /* 0x000fe4000f8e0206 */
[----:B--2---:R-:W-:-:S04]  /*2e60*/  ULEA UR5, UR7, UR5, 0x18 ;  /* 0x0000000507057291 */ /* 0x004fc8000f8ec03f */
[----:B------:R-:W-:-:S04]  /*2e70*/  ULEA UR6, UR6, UR5, 0x3 ;  /* 0x0000000506067291 */ /* 0x000fc8000f8e183f */
[----:B------:R-:W-:-:S04]  /*2e80*/  UIADD3 UR6, UR6, 0x18, URZ ;  /* 0x0000001806067890 */ /* 0x000fc8000fffe03f */
[----:B------:R-:W-:-:S09]  /*2e90*/  UPRMT UR6, URZ, 0x654, UR6 ;  /* 0x000006543f067896 */ /* 0x000fd20008000006 */
[----:B------:R-:W-:Y:S01]  /*2ea0*/  SYNCS.ARRIVE.TRANS64.RED.A1T0 RZ, [UR6], RZ ;  /* 0x000000ffffff79a7 */ /* 0x000fe20008100406 */
[----:B------:R-:W-:Y:S05]  /*2eb0*/  @P0 BRA `(.L_x_26) ;  /* 0x0000000000040947 */ /* 0x000fea0003800000 */
[----:B------:R-:W-:Y:S01]  /*2ec0*/  BPT.TRAP 0x1 ;  /* 0x000000040000795c */ /* 0x000fe20000300000 */
.L_x_26:
[----:B------:R-:W2:Y:S01]  /*2ed0*/  LDC R6, c[0x0][0x288] ;  /* 0x0000a200ff067b82 */ /* 0x000ea20000000800 */
[----:B01----:R-:W-:Y:S01]  /*2ee0*/  LOP3.LUT R4, R18, 0x60, RZ, 0xc0, !PT ;  /* 0x0000006012047812 */ /* 0x003fe200078ec0ff */
[----:B------:R-:W-:Y:S01]  /*2ef0*/  IMAD.SHL.U32 R13, R153, 0x80, RZ ;  /* 0x00000080990d7824 */ /* 0x000fe200078e00ff */
[----:B------:R-:W-:Y:S01]  /*2f00*/  UIADD3 UR39, UR40, UR39, URZ ;  /* 0x0000002728277290 */ /* 0x000fe2000fffe03f */
[----:B------:R-:W-:Y:S01]  /*2f10*/  SHF.R.U32.HI R3, RZ, 0x2, R18 ;  /* 0x00000002ff037819 */ /* 0x000fe20000011612 */
[----:B------:R-:W-:Y:S01]  /*2f20*/  IMAD.SHL.U32 R15, R152, 0x100, RZ ;  /* 0x00000100980f7824 */ /* 0x000fe200078e00ff */
[----:B------:R-:W-:Y:S01]  /*2f30*/  SHF.R.U32.HI R10, RZ, 0x1, R4 ;  /* 0x00000001ff0a7819 */ /* 0x000fe20000011604 */
[----:B------:R-:W-:Y:S01]  /*2f40*/  UISETP.GT.U32.AND UP0, UPT, UR39, 0x2, UPT ;  /* 0x000000022700788c */ /* 0x000fe2000bf04070 */
[----:B------:R-:W-:Y:S01]  /*2f50*/  LOP3.LUT R4, R18, 0x3, RZ, 0xc0, !PT ;  /* 0x0000000312047812 */ /* 0x000fe200078ec0ff */
[----:B------:R-:W-:Y:S01]  /*2f60*/  ULDC UR7, c[0x0][0x284] ;  /* 0x0000a10000077ab9 */ /* 0x000fe20000000800 */
[----:B------:R-:W-:Y:S01]  /*2f70*/  LOP3.LUT R0, R22, 0x1, RZ, 0xc0, !PT ;  /* 0x0000000116007812 */ /* 0x000fe200078ec0ff */
[----:B------:R-:W-:Y:S01]  /*2f80*/  UISETP.LT.U32.AND UP0, UPT, UR40, 0x3, UP0 ;  /* 0x000000032800788c */ /* 0x000fe20008701070 */
[----:B------:R-:W-:Y:S01]  /*2f90*/  LOP3.LUT R3, R3, 0x7, RZ, 0xc0, !PT ;  /* 0x0000000703037812 */ /* 0x000fe200078ec0ff */
[----:B------:R-:W-:Y:S01]  /*2fa0*/  UISETP.GE.U32.AND UP1, UPT, UR40, 0x3, UPT ;  /* 0x000000032800788c */ /* 0x000fe2000bf26070 */
[----:B------:R-:W-:Y:S01]  /*2fb0*/  SHF.R.S32.HI R21, RZ, 0x1f, R23 ;  /* 0x0000001fff157819 */ /* 0x000fe20000011417 */
[----:B------:R-:W-:Y:S01]  /*2fc0*/  IMAD.SHL.U32 R8, R0, 0x40, RZ ;  /* 0x0000004000087824 */ /* 0x000fe200078e00ff */
[----:B------:R-:W-:Y:S01]  /*2fd0*/  IADD3 R5, RZ, -R10, -R3 ;  /* 0x8000000aff057210 */ /* 0x000fe20007ffe803 */
[----:B------:R-:W-:Y:S01]  /*2fe0*/  ULDC.64 UR8, c[0x0][0x5d0] ;  /* 0x0001740000087ab9 */ /* 0x000fe20000000a00 */
[----:B------:R-:W-:-:S02]  /*2ff0*/  UIMAD.WIDE.U32 UR4, UR39, -0x55555555, URZ ;  /* 0xaaaaaaab270478a5 */ /* 0x000fc4000f8e003f */
[----:B------:R-:W-:Y:S01]  /*3000*/  USEL UR6, URZ, 0x1, !UP0 ;  /* 0x000000013f067887 */ /* 0x000fe2000c000000 */
[----:B------:R-:W-:Y:S01]  /*3010*/  LOP3.LUT R3, R8, 0x40, R3, 0xe2, !PT ;  /* 0x0000004008037812 */ /* 0x000fe200078ee203 */
[----:B------:R-:W-:Y:S01]  /*3020*/  IMAD.WIDE R8, R152, 0x100, RZ ;  /* 0x0000010098087825 */ /* 0x000fe200078e02ff */
[----:B------:R-:W-:Y:S01]  /*3030*/  USHF.R.U32.HI UR4, URZ, 0x1, UR5 ;  /* 0x000000013f047899 */ /* 0x000fe20008011605 */
[----:B--2---:R-:W-:Y:S01]  /*3040*/  ISETP.GE.AND P0, PT, R13, R6, PT ;  /* 0x000000060d00720c */ /* 0x004fe20003f06270 */
[----:B------:R-:W-:Y:S01]  /*3050*/  ULOP3.LUT UR38, UR38, UR6, URZ, 0x3c, !UPT ;  /* 0x0000000626267292 */ /* 0x000fe2000f8e3c3f */
[----:B------:R-:W-:Y:S01]  /*3060*/  IMAD R12, R4, -0x2, R6 ;  /* 0xfffffffe040c7824 */ /* 0x000fe200078e0206 */
[----:B------:R-:W-:Y:S01]  /*3070*/  LOP3.LUT R153, R8, R3, R10, 0xfe, !PT ;  /* 0x0000000308997212 */ /* 0x000fe200078efe0a */
[----:B------:R-:W-:Y:S01]  /*3080*/  IMAD.SHL.U32 R6, R18, 0x2, RZ ;  /* 0x0000000212067824 */ /* 0x000fe200078e00ff */
[----:B------:R-:W-:Y:S01]  /*3090*/  ISETP.GE.OR P0, PT, R15, UR7, P0 ;  /* 0x000000070f007c0c */ /* 0x000fe20008706670 */
[----:B------:R-:W-:Y:S01]  /*30a0*/  IMAD R4, R21, UR8, RZ ;  /* 0x0000000815047c24 */ /* 0x000fe2000f8e02ff */
[----:B------:R-:W-:Y:S01]  /*30b0*/  UIMAD UR39, UR4, -0x3, UR39 ;  /* 0xfffffffd042778a4 */ /* 0x000fe2000f8e0227 */
[----:B------:R-:W-:Y:S01]  /*30c0*/  IMAD R0, R0, -0x40, R5 ;  /* 0xffffffc000007824 */ /* 0x000fe200078e0205 */
[----:B------:R-:W-:Y:S01]  /*30d0*/  LOP3.LUT R6, R13, 0x6, R6, 0xf8, !PT ;  /* 0x000000060d067812 */ /* 0x000fe200078ef806 */
[----:B------:R-:W-:Y:S01]  /*30e0*/  IMAD R11, R23, UR9, R4 ;  /* 0x00000009170b7c24 */ /* 0x000fe2000f8e0204 */
[----:B------:R-:W-:Y:S01]  /*30f0*/  @UP1 ULOP3.LUT UR38, UR38, 0x1, UR4, 0x78, !UPT ;  /* 0x0000000126261892 */ /* 0x000fe2000f8e7804 */
[----:B------:R-:W-:Y:S01]  /*3100*/  IMAD.MOV.U32 R152, RZ, RZ, -0x1 ;  /* 0xffffffffff987424 */ /* 0x000fe200078e00ff */
[----:B------:R-:W-:-:S02]  /*3110*/  SHF.R.S32.HI R7, RZ, 0x1f, R6 ;  /* 0x0000001fff077819 */ /* 0x000fc40000011406 */
[----:B------:R-:W-:Y:S01]  /*3120*/  IADD3 R3, -R15, UR7, R0 ;  /* 0x000000070f037c10 */ /* 0x000fe2000fffe100 */
[----:B------:R-:W-:Y:S02]  /*3130*/  IMAD.IADD R0, R12, 0x1, -R13 ;  /* 0x000000010c007824 */ /* 0x000fe400078e0a0d */
[----:B------:R-:W-:-:S04]  /*3140*/  IMAD.WIDE.U32 R4, R23, UR8, R6 ;  /* 0x0000000817047c25 */ /* 0x000fc8000f8e0006 */
[----:B------:R-:W-:Y:S02]  /*3150*/  IMAD.IADD R11, R5, 0x1, R11 ;  /* 0x00000001050b7824 */ /* 0x000fe400078e020b */
[----:B------:R-:W-:Y:S01]  /*3160*/  IMAD.MOV.U32 R10, RZ, RZ, R4 ;  /* 0x000000ffff0a7224 */ /* 0x000fe200078e0004 */
[----:B------:R-:W-:Y:S06]  /*3170*/  @P0 BRA `(.L_x_28) ;  /* 0x0000008000640947 */ /* 0x000fec0003800000 */
[----:B------:R-:W0:Y:S01]  /*3180*/  LDC.64 R4, c[0x0][0x5c8] ;  /* 0x00017200ff047b82 */ /* 0x000e220000000a00 */
[----:B-----5:R-:W-:Y:S01]  /*3190*/  FSETP.NEU.AND P0, PT, R155, RZ, PT ;  /* 0x000000ff9b00720b */ /* 0x020fe20003f0d000 */
[----:B------:R-:W-:Y:S01]  /*31a0*/  BSSY B0, `(.L_x_28) ;  /* 0x0000816000007945 */ /* 0x000fe20003800000 */
[----:B------:R-:W-:-:S04]  /*31b0*/  ISETP.GT.AND P3, PT, R3, RZ, PT ;  /* 0x000000ff0300720c */ /* 0x000fc80003f64270 */
[----:B------:R-:W-:Y:S01]  /*31c0*/  ISETP.GT.AND P2, PT, R0, RZ, P3 ;  /* 0x000000ff0000720c */ /* 0x000fe20001f44270 */
[-C--:B0-----:R-:W-:Y:S02]  /*31d0*/  IMAD R12, R9, R4.reuse, RZ ;  /* 0x00000004090c7224 */ /* 0x081fe400078e02ff */
[----:B------:R-:W-:-:S04]  /*31e0*/  IMAD.WIDE.U32 R168, R153, R4, R10 ;  /* 0x0000000499a87225 */ /* 0x000fc800078e000a */
[----:B------:R-:W-:-:S04]  /*31f0*/  IMAD R11, R153, R5, R12 ;  /* 0x00000005990b7224 */ /* 0x000fc800078e020c */
[----:B------:R-:W-:Y:S01]  /*3200*/  IMAD.IADD R171, R169, 0x1, R11 ;  /* 0x00000001a9ab7824 */ /* 0x000fe200078e020b */
[----:B------:R-:W-:Y:S06]  /*3210*/  @!P0 BRA `(.L_x_29) ;  /* 0x0000005c00148947 */ /* 0x000fec0003800000 */
[----:B------:R-:W0:Y:S01]  /*3220*/  LDC.64 R12, c[0x0][0x5b8] ;  /* 0x00016e00ff0c7b82 */ /* 0x000e220000000a00 */
[----:B------:R-:W-:-:S07]  /*3230*/  ULDC.64 UR4, c[0x0][0x5c0] ;  /* 0x0001700000047ab9 */ /* 0x000fce0000000a00 */
[----:B------:R-:W1:Y:S08]  /*3240*/  LDC.64 R14, c[0x0][0x5b0] ;  /* 0x00016c00ff0e7b82 */ /* 0x000e700000000a00 */
[----:B------:R-:W2:Y:S01]  /*3250*/  LDC.64 R10, c[0x0][0x5a8] ;  /* 0x00016a00ff0a7b82 */ /* 0x000ea20000000a00 */
[----:B0-----:R-:W-:-:S04]  /*3260*/  IMAD R20, R21, R12, RZ ;  /* 0x0000000c15147224 */ /* 0x001fc800078e02ff */
[C---:B------:R-:W-:Y:S02]  /*3270*/  IMAD R13, R23.reuse, R13, R20 ;  /* 0x0000000d170d7224 */ /* 0x040fe400078e0214 */
[----:B------:R-:W-:-:S04]  /*3280*/  IMAD.WIDE.U32 R20, R23, R12, R6 ;  /* 0x0000000c17147225 */ /* 0x000fc800078e0006 */
[----:B-1----:R-:W-:Y:S02]  /*3290*/  IMAD R156, R9, R14, RZ ;  /* 0x0000000e099c7224 */ /* 0x002fe400078e02ff */
[----:B------:R-:W-:Y:S02]  /*32a0*/  IMAD.IADD R157, R21, 0x1, R13 ;  /* 0x00000001159d7824 */ /* 0x000fe400078e020d */
[----:B------:R-:W-:Y:S02]  /*32b0*/  IMAD R173, R153, R15, R156 ;  /* 0x0000000f99ad7224 */ /* 0x000fe400078e029c */
[----:B------:R-:W-:-:S04]  /*32c0*/  IMAD.MOV.U32 R156, RZ, RZ, R20 ;  /* 0x000000ffff9c7224 */ /* 0x000fc800078e0014 */
[----:B------:R-:W-:-:S04]  /*32d0*/  IMAD.WIDE.U32 R158, R153, R14, R156 ;  /* 0x0000000e999e7225 */ /* 0x000fc800078e009c */
[----:B------:R-:W-:Y:S01]  /*32e0*/  IMAD.IADD R159, R159, 0x1, R173 ;  /* 0x000000019f9f7824 */ /* 0x000fe200078e02ad */
[----:B--2---:R-:W-:-:S04]  /*32f0*/  LEA R160, P0, R158, R10, 0x2 ;  /* 0x0000000a9ea07211 */ /* 0x004fc800078010ff */
[----:B------:R-:W-:-:S05]  /*3300*/  LEA.HI.X R161, R158, R11, R159, 0x2, P0 ;  /* 0x0000000b9ea17211 */ /* 0x000fca00000f149f */
[----:B------:R0:W2:Y:S01]  /*3310*/  @P2 LDG.E.LTC128B R167, desc[UR36][R160.64] ;  /* 0x00000024a0a72981 */ /* 0x0000a2000c1e1920 */
[----:B------:R-:W-:Y:S01]  /*3320*/  LEA R158, P0, R168, UR4, 0x2 ;  /* 0x00000004a89e7c11 */ /* 0x000fe2000f8010ff */
[----:B------:R-:W-:Y:S01]  /*3330*/  IMAD.WIDE.U32 R162, R153, R14, R6 ;  /* 0x0000000e99a27225 */ /* 0x000fe200078e0006 */
[----:B------:R-:W-:Y:S01]  /*3340*/  ISETP.GT.AND P1, PT, R0, 0x1, P3 ;  /* 0x000000010000780c */ /* 0x000fe20001f24270 */
[----:B------:R-:W-:Y:S01]  /*3350*/  BSSY B1, `(.L_x_30) ;  /* 0x0000011000017945 */ /* 0x000fe20003800000 */
[----:B------:R-:W-:Y:S01]  /*3360*/  LEA.HI.X R159, R168, UR5, R171, 0x2, P0 ;  /* 0x00000005a89f7c11 */ /* 0x000fe200080f14ab */
[----:B------:R-:W-:Y:S01]  /*3370*/  IMAD.IADD R163, R173, 0x1, R163 ;  /* 0x00000001ada37824 */ /* 0x000fe200078e02a3 */
[C---:B0-----:R-:W-:Y:S01]  /*3380*/  SHF.L.U64.HI R161, R14.reuse, 0x3, R15 ;  /* 0x000000030ea17819 */ /* 0x041fe2000001020f */
[----:B------:R-:W-:-:S04]  /*3390*/  IMAD.SHL.U32 R160, R14, 0x8, RZ ;  /* 0x000000080ea07824 */ /* 0x000fc800078e00ff */
[----:B------:R-:W-:Y:S01]  /*33a0*/  IMAD.WIDE.U32 R170, R153, R14, R160 ;  /* 0x0000000e99aa7225 */ /* 0x000fe200078e00a0 */
[----:B--2---:R-:W-:-:S05]  /*33b0*/  LOP3.LUT R164, R167, 0xffffe000, RZ, 0xc0, !PT ;  /* 0xffffe000a7a47812 */ /* 0x004fca00078ec0ff */
[----:B------:R-:W-:Y:S01]  /*33c0*/  FMUL R169, R164, R155 ;  /* 0x0000009ba4a97220 */ /* 0x000fe20000400000 */
[----:B------:R-:W-:-:S04]  /*33d0*/  IMAD.WIDE.U32 R164, R23, R12, R162 ;  /* 0x0000000c17a47225 */ /* 0x000fc800078e00a2 */
[----:B------:R-:W-:Y:S01]  /*33e0*/  FFMA R169, R88, R154, R169 ;  /* 0x0000009a58a97223 */ /* 0x000fe200000000a9 */
[----:B------:R-:W-:Y:S01]  /*33f0*/  IMAD.IADD R88, R13, 0x1, R165 ;  /* 0x000000010d587824 */ /* 0x000fe200078e02a5 */
[----:B------:R-:W-:-:S03]  /*3400*/  LEA R162, P0, R164, R10, 0x2 ;  /* 0x0000000aa4a27211 */ /* 0x000fc600078010ff */
[----:B------:R-:W-:Y:S02]  /*3410*/  F2FP.TF32.F32.PACK_B R169, R169 ;  /* 0x000000a9ffa9723e */ /* 0x000fe400024050ff */
[----:B------:R-:W-:-:S03]  /*3420*/  LEA.HI.X R163, R164, R11, R88, 0x2, P0 ;  /* 0x0000000ba4a37211 */ /* 0x000fc600000f1458 */
[----:B------:R0:W-:Y:S01]  /*3430*/  @P2 STG.E desc[UR36][R158.64], R169 ;  /* 0x000000a99e002986 */ /* 0x0001e2000c101924 */
[----:B------:R-:W-:Y:S05]  /*3440*/  @!P1 BRA `(.L_x_31) ;  /* 0x0000000000049947 */ /* 0x000fea0003800000 */
[----:B------:R1:W5:Y:S02]  /*3450*/  LDG.E.LTC128B R167, desc[UR36][R162.64+0x4] ;  /* 0x00000424a2a77981 */ /* 0x000364000c1e1920 */
.L_x_31:
[----:B------:R-:W-:Y:S05]  /*3460*/  BSYNC B1 ;  /* 0x0000000000017941 */ /* 0x000fea0003800000 */
.L_x_30:
[----:B-----5:R-:W-:Y:S01]  /*3470*/  LOP3.LUT R88, R167, 0xffffe000, RZ, 0xc0, !PT ;  /* 0xffffe000a7587812 */ /* 0x020fe200078ec0ff */
[----:B0-----:R-:W-:Y:S01]  /*3480*/  IMAD.IADD R169, R173, 0x1, R171 ;  /* 0x00000001ada97824 */ /* 0x001fe200078e02ab */
[----:B------:R-:W-:Y:S01]  /*3490*/  ISETP.GT.AND P0, PT, R3, 0x8, PT ;  /* 0x000000080300780c */ /* 0x000fe20003f04270 */
[----:B------:R-:W-:Y:S01]  /*34a0*/  IMAD.MOV.U32 R172, RZ, RZ, R167 ;  /* 0x000000ffffac7224 */ /* 0x000fe200078e00a7 */
[----:B------:R-:W-:Y:S01]  /*34b0*/  IADD3 R164, P4, R20, R170, RZ ;  /* 0x000000aa14a47210 */ /* 0x000fe20007f9e0ff */
[----:B------:R-:W-:Y:S01]  /*34c0*/  FMUL R88, R88, R155 ;  /* 0x0000009b58587220 */ /* 0x000fe20000400000 */
[----:B------:R-:W-:-:S03]  /*34d0*/  ISETP.GT.AND P2, PT, R0, RZ, P0 ;  /* 0x000000ff0000720c */ /* 0x000fc60000744270 */
[----:B------:R-:W-:Y:S01]  /*34e0*/  FFMA R173, R89, R154, R88 ;  /* 0x0000009a59ad7223 */ /* 0x000fe20000000058 */
[----:B------:R-:W-:Y:S01]  /*34f0*/  IMAD.X R165, R169, 0x1, R157, P4 ;  /* 0x00000001a9a57824 */ /* 0x000fe200020e069d */
[----:B------:R-:W-:-:S03]  /*3500*/  LEA R88, P4, R164, R10, 0x2 ;  /* 0x0000000aa4587211 */ /* 0x000fc600078810ff */
[----:B------:R-:W-:Y:S02]  /*3510*/  F2FP.TF32.F32.PACK_B R173, R173 ;  /* 0x000000adffad723e */ /* 0x000fe400024050ff */
[----:B------:R-:W-:-:S03]  /*3520*/  LEA.HI.X R89, R164, R11, R165, 0x2, P4 ;  /* 0x0000000ba4597211 */ /* 0x000fc600020f14a5 */
[----:B------:R0:W-:Y:S04]  /*3530*/  @P1 STG.E desc[UR36][R158.64+0x4], R173 ;  /* 0x000004ad9e001986 */ /* 0x0001e8000c101924 */
[----:B------:R2:W3:Y:S01]  /*3540*/  @P2 LDG.E.LTC128B R172, desc[UR36][R88.64] ;  /* 0x0000002458ac2981 */ /* 0x0004e2000c1e1920 */
[----:B------:R-:W-:Y:S01]  /*3550*/  IMAD.SHL.U32 R165, R4, 0x20, RZ ;  /* 0x0000002004a57824 */ /* 0x000fe200078e00ff */
[----:B------:R-:W-:Y:S01]  /*3560*/  IADD3 R170, P1, R6, R170, RZ ;  /* 0x000000aa06aa7210 */ /* 0x000fe20007f3e0ff */
[----:B------:R-:W-:Y:S03]  /*3570*/  BSSY B1, `(.L_x_32) ;  /* 0x0000011000017945 */ /* 0x000fe60003800000 */
[----:B------:R-:W-:Y:S01]  /*3580*/  IADD3 R168, P4, R165, R158, RZ ;  /* 0x0000009ea5a87210 */ /* 0x000fe20007f9e0ff */
[----:B------:R-:W-:Y:S01]  /*3590*/  IMAD.X R171, R7, 0x1, R169, P1 ;  /* 0x0000000107ab7824 */ /* 0x000fe200008e06a9 */
[----:B------:R-:W-:Y:S01]  /*35a0*/  ISETP.GT.AND P1, PT, R0, 0x1, P0 ;  /* 0x000000010000780c */ /* 0x000fe20000724270 */
[----:B------:R-:W-:-:S03]  /*35b0*/  IMAD.WIDE.U32 R170, R23, R12, R170 ;  /* 0x0000000c17aa7225 */ /* 0x000fc600078e00aa */
[----:B--2---:R-:W-:Y:S02]  /*35c0*/  LEA R88, P5, R170, R10, 0x2 ;  /* 0x0000000aaa587211 */ /* 0x004fe400078a10ff */
[----:B---3--:R-:W-:-:S05]  /*35d0*/  LOP3.LUT R164, R172, 0xffffe000, RZ, 0xc0, !PT ;  /* 0xffffe000aca47812 */ /* 0x008fca00078ec0ff */
[----:B------:R-:W-:-:S04]  /*35e0*/  FMUL R167, R164, R155 ;  /* 0x0000009ba4a77220 */ /* 0x000fc80000400000 */
[----:B------:R-:W-:Y:S01]  /*35f0*/  FFMA R175, R90, R154, R167 ;  /* 0x0000009a5aaf7223 */ /* 0x000fe200000000a7 */
[----:B------:R-:W-:Y:S01]  /*3600*/  SHF.L.U64.HI R167, R4, 0x5, R5 ;  /* 0x0000000504a77819 */ /* 0x000fe20000010205 */
[----:B------:R-:W-:-:S03]  /*3610*/  IMAD.IADD R90, R13, 0x1, R171 ;  /* 0x000000010d5a7824 */ /* 0x000fc600078e02ab */
[----:B------:R-:W-:Y:S01]  /*3620*/  F2FP.TF32.F32.PACK_B R175, R175 ;  /* 0x000000afffaf723e */ /* 0x000fe200024050ff */
[----:B------:R-:W-:Y:S01]  /*3630*/  IMAD.X R169, R167, 0x1, R159, P4 ;  /* 0x00000001a7a97824 */ /* 0x000fe200020e069f */
[----:B------:R-:W-:-:S04]  /*3640*/  LEA.HI.X R89, R170, R11, R90, 0x2, P5 ;  /* 0x0000000baa597211 */ /* 0x000fc800028f145a */
[----:B------:R0:W-:Y:S01]  /*3650*/  @P2 STG.E desc[UR36][R168.64], R175 ;  /* 0x000000afa8002986 */ /* 0x0001e2000c101924 */
[----:B------:R-:W-:Y:S05]  /*3660*/  @!P1 BRA `(.L_x_33) ;  /* 0x0000000000049947 */ /* 0x000fea0003800000 */
[----:B------:R2:W5:Y:S02]  /*3670*/  LDG.E.LTC128B R172, desc[UR36][R88.64+0x4] ;  /* 0x0000042458ac7981 */ /* 0x000564000c1e1920 */
.L_x_33:
[----:B------:R-:W-:Y:S05]  /*3680*/  BSYNC B1 ;  /* 0x0000000000017941 */ /* 0x000fea0003800000 */
.L_x_32:
[----:B-----5:R-:W-:Y:S01]  /*3690*/  LOP3.LUT R90, R172, 0xffffe000, RZ, 0xc0, !PT ;  /* 0xffffe000ac5a7812 */ /* 0x020fe200078ec0ff */
[----:B------:R-:W-:Y:S01]  /*36a0*/  BSSY B1, `(.L_x_34) ;  /* 0x000000a000017945 */ /* 0x000fe20003800000 */
[----:B------:R-:W-:-:S03]  /*36b0*/  ISETP.GT.AND P2, PT, R0, 0x8, P3 ;  /* 0x000000080000780c */ /* 0x000fc60001f44270 */
[----:B------:R-:W-:-:S04]  /*36c0*/  FMUL R90, R90, R155 ;  /* 0x0000009b5a5a7220 */ /* 0x000fc80000400000 */
[----:B------:R-:W-:Y:S01]  /*36d0*/  FFMA R171, R91, R154, R90 ;  /* 0x0000009a5bab7223 */ /* 0x000fe2000000005a */
[----:B------:R-:W-:Y:S02]  /*36e0*/  @P1 IMAD.MOV.U32 R90, RZ, RZ, R168 ;  /* 0x000000ffff5a1224 */ /* 0x000fe400078e00a8 */
[----:B------:R-:W-:Y:S02]  /*36f0*/  @P1 IMAD.MOV.U32 R91, RZ, RZ, R169 ;  /* 0x000000ffff5b1224 */ /* 0x000fe400078e00a9 */
[----:B------:R-:W-:-:S05]  /*3700*/  F2FP.TF32.F32.PACK_B R171, R171 ;  /* 0x000000abffab723e */ /* 0x000fca00024050ff */
[----:B------:R3:W-:Y:S01]  /*3710*/  @P1 STG.E desc[UR36][R90.64+0x4], R171 ;  /* 0x000004ab5a001986 */ /* 0x0007e2000c101924 */
[----:B------:R-:W-:Y:S05]  /*3720*/  @!P2 BRA `(.L_x_35) ;  /* 0x000000000004a947 */ /* 0x000fea0003800000 */
[----:B------:R4:W5:Y:S02]  /*3730*/  LDG.E.LTC128B R172, desc[UR36][R162.64+0x20] ;  /* 0x00002024a2ac7981 */ /* 0x000964000c1e1920 */
.L_x_35:
[----:B------:R-:W-:Y:S05]  /*3740*/  BSYNC B1 ;  /* 0x0000000000017941 */ /* 0x000fea0003800000 */
.L_x_34:
[----:B---3-5:R-:W-:Y:S01]  /*3750*/  LOP3.LUT R90, R172, 0xffffe000, RZ, 0xc0, !PT ;  /* 0xffffe000ac5a7812 */ /* 0x028fe200078ec0ff */
[----:B------:R-:W-:Y:S01]  /*3760*/  BSSY B1, `(.L_x_36) ;  /* 0x000000a000017945 */ /* 0x000fe20003800000 */
[----:B------:R-:W-:-:S03]  /*3770*/  ISETP.GT.AND P1, PT, R0, 0x9, P3 ;  /* 0x000000090000780c */ /* 0x000fc60001f24270 */
[----:B------:R-:W-:Y:S01]  /*3780*/  FMUL R91, R90, R155 ;  /* 0x0000009b5a5b7220 */ /* 0x000fe20000400000 */
[----:B------:R-:W-:-:S03]  /*3790*/  @P2 IMAD.MOV.U32 R90, RZ, RZ, R158 ;  /* 0x000000ffff5a2224 */ /* 0x000fc600078e009e */
[----:B------:R-:W-:Y:S01]  /*37a0*/  FFMA R171, R92, R154, R91 ;  /* 0x0000009a5cab7223 */ /* 0x000fe2000000005b */
[----:B------:R-:W-:-:S04]  /*37b0*/  @P2 IMAD.MOV.U32 R91, RZ, RZ, R159 ;  /* 0x000000ffff5b2224 */ /* 0x000fc800078e009f */
[----:B------:R-:W-:-:S05]  /*37c0*/  F2FP.TF32.F32.PACK_B R171, R171 ;  /* 0x000000abffab723e */ /* 0x000fca00024050ff */
[----:B------:R3:W-:Y:S01]  /*37d0*/  @P2 STG.E desc[UR36][R90.64+0x20], R171 ;  /* 0x000020ab5a002986 */ /* 0x0007e2000c101924 */
[----:B------:R-:W-:Y:S05]  /*37e0*/  @!P1 BRA `(.L_x_37) ;  /* 0x0000000000049947 */ /* 0x000fea0003800000 */
[----:B------:R0:W5:Y:S02]  /*37f0*/  LDG.E.LTC128B R172, desc[UR36][R162.64+0x24] ;  /* 0x00002424a2ac7981 */ /* 0x000164000c1e1920 */
.L_x_37:
[----:B------:R-:W-:Y:S05]  /*3800*/  BSYNC B1 ;  /* 0x0000000000017941 */ /* 0x000fea0003800000 */
.L_x_36:
[----:B---3-5:R-:W-:Y:S01]  /*3810*/  LOP3.LUT R90, R172, 0xffffe000, RZ, 0xc0, !PT ;  /* 0xffffe000ac5a7812 */ /* 0x028fe200078ec0ff */
[----:B------:R-:W-:Y:S01]  /*3820*/  @P1 IMAD.MOV.U32 R91, RZ, RZ, R159 ;  /* 0x000000ffff5b1224 */ /* 0x000fe200078e009f */
[----:B------:R-:W-:Y:S01]  /*3830*/  ISETP.GT.AND P2, PT, R0, 0x8, P0 ;  /* 0x000000080000780c */ /* 0x000fe20000744270 */
[----:B------:R-:W-:Y:S02]  /*3840*/  BSSY B1, `(.L_x_38) ;  /* 0x0000008000017945 */ /* 0x000fe40003800000 */
[----:B------:R-:W-:-:S04]  /*3850*/  FMUL R90, R90, R155 ;  /* 0x0000009b5a5a7220 */ /* 0x000fc80000400000 */
[----:B------:R-:W-:Y:S01]  /*3860*/  FFMA R93, R93, R154, R90 ;  /* 0x0000009a5d5d7223 */ /* 0x000fe2000000005a */
[----:B------:R-:W-:-:S04]  /*3870*/  @P1 IMAD.MOV.U32 R90, RZ, RZ, R158 ;  /* 0x000000ffff5a1224 */ /* 0x000fc800078e009e */
[----:B------:R-:W-:-:S05]  /*3880*/  F2FP.TF32.F32.PACK_B R93, R93 ;  /* 0x0000005dff5d723e */ /* 0x000fca00024050ff */
[----:B------:R3:W-:Y:S01]  /*3890*/  @P1 STG.E desc[UR36][R90.64+0x24], R93 ;  /* 0x0000245d5a001986 */ /* 0x0007e2000c101924 */
[----:B------:R-:W-:Y:S05]  /*38a0*/  @!P2 BRA `(.L_x_39) ;  /* 0x000000000004a947 */ /* 0x000fea0003800000 */
[----:B------:R0:W5:Y:S02]  /*38b0*/  LDG.E.LTC128B R172, desc[UR36][R88.64+0x20] ;  /* 0x0000202458ac7981 */ /* 0x000164000c1e1920 */
.L_x_39:
[----:B------:R-:W-:Y:S05]  /*38c0*/  BSYNC B1 ;  /* 0x0000000000017941 */ /* 0x000fea0003800000 */
.L_x_38:
        /* <DEDUP_REMOVED lines=11> */
.L_x_41:
[----:B------:R-:W-:Y:S05]  /*3980*/  BSYNC B1 ;  /* 0x0000000000017941 */ /* 0x000fea0003800000 */
.L_x_40:
        /* <DEDUP_REMOVED lines=11> */
.L_x_43:
[----:B------:R-:W-:Y:S05]  /*3a40*/  BSYNC B1 ;  /* 0x0000000000017941 */ /* 0x000fea0003800000 */
.L_x_42:
        /* <DEDUP_REMOVED lines=11> */
.L_x_45:
[----:B------:R-:W-:Y:S05]  /*3b00*/  BSYNC B1 ;  /* 0x0000000000017941 */ /* 0x000fea0003800000 */
.L_x_44:
        /* <DEDUP_REMOVED lines=11> */
.L_x_47:
[----:B------:R-:W-:Y:S05]  /*3bc0*/  BSYNC B1 ;  /* 0x0000000000017941 */ /* 0x000fea0003800000 */
.L_x_46:
        /* <DEDUP_REMOVED lines=11> */
.L_x_49:
[----:B------:R-:W-:Y:S05]  /*3c80*/  BSYNC B1 ;  /* 0x0000000000017941 */ /* 0x000fea0003800000 */
.L_x_48:
        /* <DEDUP_REMOVED lines=11> */
.L_x_51:
[----:B------:R-:W-:Y:S05]  /*3d40*/  BSYNC B1 ;  /* 0x0000000000017941 */ /* 0x000fea0003800000 */
.L_x_50:
        /* <DEDUP_REMOVED lines=11> */
.L_x_53:
[----:B------:R-:W-:Y:S05]  /*3e00*/  BSYNC B1 ;  /* 0x0000000000017941 */ /* 0x000fea0003800000 */
.L_x_52:
        /* <DEDUP_REMOVED lines=11> */
.L_x_55:
[----:B------:R-:W-:Y:S05]  /*3ec0*/  BSYNC B1 ;  /* 0x0000000000017941 */ /* 0x000fea0003800000 */
.L_x_54:
        /* <DEDUP_REMOVED lines=11> */
.L_x_57:
[----:B------:R-:W-:Y:S05]  /*3f80*/  BSYNC B1 ;  /* 0x0000000000017941 */ /* 0x000fea0003800000 */
.L_x_56:
        /* <DEDUP_REMOVED lines=11> */
.L_x_59:
[----:B------:R-:W-:Y:S05]  /*4040*/  BSYNC B1 ;  /* 0x0000000000017941 */ /* 0x000fea0003800000 */
.L_x_58:
        /* <DEDUP_REMOVED lines=11> */
.L_x_61:
[----:B------:R-:W-:Y:S05]  /*4100*/  BSYNC B1 ;  /* 0x0000000000017941 */ /* 0x000fea0003800000 */
.L_x_60:
        /* <DEDUP_REMOVED lines=11> */
.L_x_63:
[----:B------:R-:W-:Y:S05]  /*41c0*/  BSYNC B1 ;  /* 0x0000000000017941 */ /* 0x000fea0003800000 */
.L_x_62:
        /* <DEDUP_REMOVED lines=11> */
.L_x_65:
[----:B------:R-:W-:Y:S05]  /*4280*/  BSYNC B1 ;  /* 0x0000000000017941 */ /* 0x000fea0003800000 */
.L_x_64:
        /* <DEDUP_REMOVED lines=11> */
.L_x_67:
[----:B------:R-:W-:Y:S05]  /*4340*/  BSYNC B1 ;  /* 0x0000000000017941 */ /* 0x000fea0003800000 */
.L_x_66:
        /* <DEDUP_REMOVED lines=11> */
.L_x_69:
[----:B------:R-:W-:Y:S05]  /*4400*/  BSYNC B1 ;  /* 0x0000000000017941 */ /* 0x000fea0003800000 */
.L_x_68:
        /* <DEDUP_REMOVED lines=11> */
.L_x_71:
[----:B------:R-:W-:Y:S05]  /*44c0*/  BSYNC B1 ;  /* 0x0000000000017941 */ /* 0x000fea0003800000 */
.L_x_70:
        /* <DEDUP_REMOVED lines=11> */
.L_x_73:
[----:B------:R-:W-:Y:S05]  /*4580*/  BSYNC B1 ;  /* 0x0000000000017941 */ /* 0x000fea0003800000 */
.L_x_72:
        /* <DEDUP_REMOVED lines=11> */
.L_x_75:
[----:B------:R-:W-:Y:S05]  /*4640*/  BSYNC B1 ;  /* 0x0000000000017941 */ /* 0x000fea0003800000 */
.L_x_74:
        /* <DEDUP_REMOVED lines=11> */
.L_x_77:
[----:B------:R-:W-:Y:S05]  /*4700*/  BSYNC B1 ;  /* 0x0000000000017941 */ /* 0x000fea0003800000 */
.L_x_76:
        /* <DEDUP_REMOVED lines=11> */
.L_x_79:
[----:B------:R-:W-:Y:S05]  /*47c0*/  BSYNC B1 ;  /* 0x0000000000017941 */ /* 0x000fea0003800000 */
.L_x_78:
        /* <DEDUP_REMOVED lines=11> */
.L_x_81:
[----:B------:R-:W-:Y:S05]  /*4880*/  BSYNC B1 ;  /* 0x0000000000017941 */ /* 0x000fea0003800000 */
.L_x_80:
        /* <DEDUP_REMOVED lines=11> */
.L_x_83:
[----:B------:R-:W-:Y:S05]  /*4940*/  BSYNC B1 ;  /* 0x0000000000017941 */ /* 0x000fea0003800000 */
.L_x_82:
        /* <DEDUP_REMOVED lines=11> */
.L_x_85:
[----:B------:R-:W-:Y:S05]  /*4a00*/  BSYNC B1 ;  /* 0x0000000000017941 */ /* 0x000fea0003800000 */
.L_x_84:
        /* <DEDUP_REMOVED lines=11> */
.L_x_87:
[----:B------:R-:W-:Y:S05]  /*4ac0*/  BSYNC B1 ;  /* 0x0000000000017941 */ /* 0x000fea0003800000 */
.L_x_86:
        /* <DEDUP_REMOVED lines=11> */
.L_x_89:
[----:B------:R-:W-:Y:S05]  /*4b80*/  BSYNC B1 ;  /* 0x0000000000017941 */ /* 0x000fea0003800000 */
.L_x_88:
        /* <DEDUP_REMOVED lines=11> */
.L_x_91:
[----:B------:R-:W-:Y:S05]  /*4c40*/  BSYNC B1 ;  /* 0x0000000000017941 */ /* 0x000fea0003800000 */
.L_x_90:
        /* <DEDUP_REMOVED lines=11> */
.L_x_93:
[----:B------:R-:W-:Y:S05]  /*4d00*/  BSYNC B1 ;  /* 0x0000000000017941 */ /* 0x000fea0003800000 */
.L_x_92:
        /* <DEDUP_REMOVED lines=11> */
.L_x_95:
[----:B------:R-:W-:Y:S05]  /*4dc0*/  BSYNC B1 ;  /* 0x0000000000017941 */ /* 0x000fea0003800000 */
.L_x_94:
        /* <DEDUP_REMOVED lines=11> */
.L_x_97:
[----:B------:R-:W-:Y:S05]  /*4e80*/  BSYNC B1 ;  /* 0x0000000000017941 */ /* 0x000fea0003800000 */
.L_x_96:
        /* <DEDUP_REMOVED lines=11> */
.L_x_99:
[----:B------:R-:W-:Y:S05]  /*4f40*/  BSYNC B1 ;  /* 0x0000000000017941 */ /* 0x000fea0003800000 */
.L_x_98:
        /* <DEDUP_REMOVED lines=11> */
.L_x_101:
[----:B------:R-:W-:Y:S05]  /*5000*/  BSYNC B1 ;  /* 0x0000000000017941 */ /* 0x000fea0003800000 */
.L_x_100:
        /* <DEDUP_REMOVED lines=11> */
.L_x_103:
[----:B------:R-:W-:Y:S05]  /*50c0*/  BSYNC B1 ;  /* 0x0000000000017941 */ /* 0x000fea0003800000 */
.L_x_102:
        /* <DEDUP_REMOVED lines=11> */
.L_x_105:
[----:B------:R-:W-:Y:S05]  /*5180*/  BSYNC B1 ;  /* 0x0000000000017941 */ /* 0x000fea0003800000 */
.L_x_104:
        /* <DEDUP_REMOVED lines=11> */
.L_x_107:
[----:B------:R-:W-:Y:S05]  /*5240*/  BSYNC B1 ;  /* 0x0000000000017941 */ /* 0x000fea0003800000 */
.L_x_106:
        /* <DEDUP_REMOVED lines=11> */
.L_x_109:
[----:B------:R-:W-:Y:S05]  /*5300*/  BSYNC B1 ;  /* 0x0000000000017941 */ /* 0x000fea0003800000 */
.L_x_108:
        /* <DEDUP_REMOVED lines=11> */
.L_x_111:
[----:B------:R-:W-:Y:S05]  /*53c0*/  BSYNC B1 ;  /* 0x0000000000017941 */ /* 0x000fea0003800000 */
.L_x_110:
        /* <DEDUP_REMOVED lines=11> */
.L_x_113:
[----:B------:R-:W-:Y:S05]  /*5480*/  BSYNC B1 ;  /* 0x0000000000017941 */ /* 0x000fea0003800000 */
.L_x_112:
        /* <DEDUP_REMOVED lines=11> */
.L_x_115:
[----:B------:R-:W-:Y:S05]  /*5540*/  BSYNC B1 ;  /* 0x0000000000017941 */ /* 0x000fea0003800000 */
.L_x_114:
        /* <DEDUP_REMOVED lines=11> */
.L_x_117:
[----:B------:R-:W-:Y:S05]  /*5600*/  BSYNC B1 ;  /* 0x0000000000017941 */ /* 0x000fea0003800000 */
.L_x_116:
        /* <DEDUP_REMOVED lines=11> */
.L_x_119:
[----:B------:R-:W-:Y:S05]  /*56c0*/  BSYNC B1 ;  /* 0x0000000000017941 */ /* 0x000fea0003800000 */
.L_x_118:
        /* <DEDUP_REMOVED lines=11> */
.L_x_121:
[----:B------:R-:W-:Y:S05]  /*5780*/  BSYNC B1 ;  /* 0x0000000000017941 */ /* 0x000fea0003800000 */
.L_x_120:
        /* <DEDUP_REMOVED lines=11> */
.L_x_123:
[----:B------:R-:W-:Y:S05]  /*5840*/  BSYNC B1 ;  /* 0x0000000000017941 */ /* 0x000fea0003800000 */
.L_x_122:
        /* <DEDUP_REMOVED lines=11> */
.L_x_125:
[----:B------:R-:W-:Y:S05]  /*5900*/  BSYNC B1 ;  /* 0x0000000000017941 */ /* 0x000fea0003800000 */
.L_x_124:
        /* <DEDUP_REMOVED lines=11> */
.L_x_127:
[----:B------:R-:W-:Y:S05]  /*59c0*/  BSYNC B1 ;  /* 0x0000000000017941 */ /* 0x000fea0003800000 */
.L_x_126:
        /* <DEDUP_REMOVED lines=11> */
.L_x_129:
[----:B------:R-:W-:Y:S05]  /*5a80*/  BSYNC B1 ;  /* 0x0000000000017941 */ /* 0x000fea0003800000 */
.L_x_128:
        /* <DEDUP_REMOVED lines=11> */
.L_x_131:
[----:B------:R-:W-:Y:S05]  /*5b40*/  BSYNC B1 ;  /* 0x0000000000017941 */ /* 0x000fea0003800000 */
.L_x_130:
        /* <DEDUP_REMOVED lines=11> */
.L_x_133:
[----:B------:R-:W-:Y:S05]  /*5c00*/  BSYNC B1 ;  /* 0x0000000000017941 */ /* 0x000fea0003800000 */
.L_x_132:
        /* <DEDUP_REMOVED lines=11> */
.L_x_135:
[----:B------:R-:W-:Y:S05]  /*5cc0*/  BSYNC B1 ;  /* 0x0000000000017941 */ /* 0x000fea0003800000 */
.L_x_134:
        /* <DEDUP_REMOVED lines=11> */
.L_x_137:
[----:B------:R-:W-:Y:S05]  /*5d80*/  BSYNC B1 ;  /* 0x0000000000017941 */ /* 0x000fea0003800000 */
.L_x_136:
        /* <DEDUP_REMOVED lines=11> */
.L_x_139:
[----:B------:R-:W-:Y:S05]  /*5e40*/  BSYNC B1 ;  /* 0x0000000000017941 */ /* 0x000fea0003800000 */
.L_x_138:
        /* <DEDUP_REMOVED lines=11> */
.L_x_141:
[----:B------:R-:W-:Y:S05]  /*5f00*/  BSYNC B1 ;  /* 0x0000000000017941 */ /* 0x000fea0003800000 */
.L_x_140:
        /* <DEDUP_REMOVED lines=11> */
.L_x_143:
[----:B------:R-:W-:Y:S05]  /*5fc0*/  BSYNC B1 ;  /* 0x0000000000017941 */ /* 0x000fea0003800000 */
.L_x_142:
        /* <DEDUP_REMOVED lines=11> */
.L_x_145:
[----:B------:R-:W-:Y:S05]  /*6080*/  BSYNC B1 ;  /* 0x0000000000017941 */ /* 0x000fea0003800000 */
.L_x_144:
        /* <DEDUP_REMOVED lines=11> */
.L_x_147:
[----:B------:R-:W-:Y:S05]  /*6140*/  BSYNC B1 ;  /* 0x0000000000017941 */ /* 0x000fea0003800000 */
.L_x_146:
        /* <DEDUP_REMOVED lines=11> */
.L_x_149:
[----:B------:R-:W-:Y:S05]  /*6200*/  BSYNC B1 ;  /* 0x0000000000017941 */ /* 0x000fea0003800000 */
.L_x_148:
        /* <DEDUP_REMOVED lines=11> */
.L_x_151:
[----:B------:R-:W-:Y:S05]  /*62c0*/  BSYNC B1 ;  /* 0x0000000000017941 */ /* 0x000fea0003800000 */
.L_x_150:
[----:B-----5:R-:W-:Y:S01]  /*62d0*/  LOP3.LUT R8, R172, 0xffffe000, RZ, 0xc0, !PT ;  /* 0xffffe000ac087812 */ /* 0x020fe200078ec0ff */
[----:B------:R-:W-:Y:S01]  /*62e0*/  BSSY B1, `(.L_x_152) ;  /* 0x000000d000017945 */ /* 0x000fe20003800000 */
[----:B------:R-:W-:-:S03]  /*62f0*/  IADD3 R153, P1, R153, 0x80, RZ ;  /* 0x0000008099997810 */ /* 0x000fc60007f3e0ff */
[----:B---3--:R-:W-:Y:S01]  /*6300*/  FMUL R91, R8, R155 ;  /* 0x0000009b085b7220 */ /* 0x008fe20000400000 */
[----:B------:R-:W-:Y:S02]  /*6310*/  @P2 IMAD.MOV.U32 R8, RZ, RZ, R168 ;  /* 0x000000ffff082224 */ /* 0x000fe400078e00a8 */
[----:B------:R-:W-:Y:S02]  /*6320*/  IMAD.X R9, RZ, RZ, R9, P1 ;  /* 0x000000ffff097224 */ /* 0x000fe400008e0609 */
[----:B------:R-:W-:Y:S01]  /*6330*/  FFMA R91, R150, R154, R91 ;  /* 0x0000009a965b7223 */ /* 0x000fe2000000005b */
[----:B------:R-:W-:Y:S01]  /*6340*/  ISETP.GT.AND P1, PT, R0, 0x79, P0 ;  /* 0x000000790000780c */ /* 0x000fe20000724270 */
[----:B------:R-:W-:-:S03]  /*6350*/  IMAD R90, R9, R14, RZ ;  /* 0x0000000e095a7224 */ /* 0x000fc600078e02ff */
[----:B------:R-:W-:Y:S01]  /*6360*/  F2FP.TF32.F32.PACK_B R91, R91 ;  /* 0x0000005bff5b723e */ /* 0x000fe200024050ff */
[----:B------:R-:W-:-:S05]  /*6370*/  @P2 IMAD.MOV.U32 R9, RZ, RZ, R169 ;  /* 0x000000ffff092224 */ /* 0x000fca00078e00a9 */
[----:B------:R3:W-:Y:S03]  /*6380*/  @P2 STG.E desc[UR36][R8.64+0x1e0], R91 ;  /* 0x0001e05b08002986 */ /* 0x0007e6000c101924 */
[----:B------:R-:W-:Y:S05]  /*6390*/  @!P1 BRA `(.L_x_153) ;  /* 0x0000000000049947 */ /* 0x000fea0003800000 */
[----:B------:R0:W5:Y:S02]  /*63a0*/  LDG.E.LTC128B R172, desc[UR36][R88.64+0x1e4] ;  /* 0x0001e42458ac7981 */ /* 0x000164000c1e1920 */
.L_x_153:
[----:B------:R-:W-:Y:S05]  /*63b0*/  BSYNC B1 ;  /* 0x0000000000017941 */ /* 0x000fea0003800000 */
.L_x_152:
[----:B0-2--5:R-:W-:Y:S01]  /*63c0*/  LOP3.LUT R88, R172, 0xffffe000, RZ, 0xc0, !PT ;  /* 0xffffe000ac587812 */ /* 0x025fe200078ec0ff */
[----:B------:R-:W-:Y:S01]  /*63d0*/  IMAD R97, R153, R15, R90 ;  /* 0x0000000f99617224 */ /* 0x000fe200078e025a */
[----:B------:R-:W-:Y:S01]  /*63e0*/  ISETP.GT.AND P0, PT, R3, 0x80, PT ;  /* 0x000000800300780c */ /* 0x000fe20003f04270 */
[----:B---3--:R-:W-:-:S04]  /*63f0*/  IMAD.WIDE.U32 R8, R153, R14, R156 ;  /* 0x0000000e99087225 */ /* 0x008fc800078e009c */
[----:B------:R-:W-:Y:S01]  /*6400*/  FMUL R88, R88, R155 ;  /* 0x0000009b58587220 */ /* 0x000fe20000400000 */
[----:B------:R-:W-:Y:S01]  /*6410*/  ISETP.GT.AND P3, PT, R0, RZ, P0 ;  /* 0x000000ff0000720c */ /* 0x000fe20000764270 */
[----:B------:R-:W-:Y:S02]  /*6420*/  IMAD.IADD R9, R9, 0x1, R97 ;  /* 0x0000000109097824 */ /* 0x000fe400078e0261 */
[----:B------:R-:W-:Y:S01]  /*6430*/  FFMA R151, R151, R154, R88 ;  /* 0x0000009a97977223 */ /* 0x000fe20000000058 */
[----:B------:R-:W-:-:S04]  /*6440*/  LEA R88, P2, R8, R10, 0x2 ;  /* 0x0000000a08587211 */ /* 0x000fc800078410ff */
[----:B------:R-:W-:Y:S02]  /*6450*/  F2FP.TF32.F32.PACK_B R151, R151 ;  /* 0x00000097ff97723e */ /* 0x000fe400024050ff */
[----:B------:R-:W-:-:S03]  /*6460*/  LEA.HI.X R89, R8, R11, R9, 0x2, P2 ;  /* 0x0000000b08597211 */ /* 0x000fc600010f1409 */
[----:B------:R0:W-:Y:S04]  /*6470*/  @P1 STG.E desc[UR36][R168.64+0x1e4], R151 ;  /* 0x0001e497a8001986 */ /* 0x0001e8000c101924 */
[----:B------:R-:W2:Y:S01]  /*6480*/  @P3 LDG.E.LTC128B R172, desc[UR36][R88.64] ;  /* 0x0000002458ac3981 */ /* 0x000ea2000c1e1920 */
[----:B------:R-:W-:Y:S01]  /*6490*/  IMAD.WIDE.U32 R8, R153, R14, R6 ;  /* 0x0000000e99087225 */ /* 0x000fe200078e0006 */
[----:B------:R-:W-:Y:S01]  /*64a0*/  SHF.L.U64.HI R95, R4, 0x9, R5 ;  /* 0x00000009045f7819 */ /* 0x000fe20000010205 */
[----:B------:R-:W-:Y:S01]  /*64b0*/  BSSY B1, `(.L_x_154) ;  /* 0x0000011000017945 */ /* 0x000fe20003800000 */
[----:B------:R-:W-:Y:S01]  /*64c0*/  ISETP.GT.AND P2, PT, R0, 0x1, P0 ;  /* 0x000000010000780c */ /* 0x000fe20000744270 */
[----:B------:R-:W-:Y:S02]  /*64d0*/  IMAD.IADD R9, R97, 0x1, R9 ;  /* 0x0000000161097824 */ /* 0x000fe400078e0209 */
[----:B------:R-:W-:Y:S01]  /*64e0*/  IMAD.SHL.U32 R93, R4, 0x200, RZ ;  /* 0x00000200045d7824 */ /* 0x000fe200078e00ff */
[----:B--2---:R-:W-:-:S05]  /*64f0*/  LOP3.LUT R90, R172, 0xffffe000, RZ, 0xc0, !PT ;  /* 0xffffe000ac5a7812 */ /* 0x004fca00078ec0ff */
[----:B------:R-:W-:Y:S01]  /*6500*/  FMUL R15, R90, R155 ;  /* 0x0000009b5a0f7220 */ /* 0x000fe20000400000 */
[----:B------:R-:W-:Y:S01]  /*6510*/  IMAD.WIDE.U32 R90, R23, R12, R8 ;  /* 0x0000000c175a7225 */ /* 0x000fe200078e0008 */
[----:B------:R-:W-:-:S03]  /*6520*/  IADD3 R8, P1, R93, R158, RZ ;  /* 0x0000009e5d087210 */ /* 0x000fc60007f3e0ff */
[----:B------:R-:W-:Y:S01]  /*6530*/  FFMA R15, R24, R154, R15 ;  /* 0x0000009a180f7223 */ /* 0x000fe2000000000f */
[----:B------:R-:W-:Y:S01]  /*6540*/  IMAD.IADD R5, R13, 0x1, R91 ;  /* 0x000000010d057824 */ /* 0x000fe200078e025b */
[C---:B------:R-:W-:Y:S01]  /*6550*/  LEA R4, P4, R90.reuse, R10, 0x2 ;  /* 0x0000000a5a047211 */ /* 0x040fe200078810ff */
[----:B------:R-:W-:Y:S02]  /*6560*/  IMAD.X R9, R95, 0x1, R159, P1 ;  /* 0x000000015f097824 */ /* 0x000fe400008e069f */
[----:B------:R-:W-:Y:S02]  /*6570*/  F2FP.TF32.F32.PACK_B R15, R15 ;  /* 0x0000000fff0f723e */ /* 0x000fe400024050ff */
[----:B------:R-:W-:-:S03]  /*6580*/  LEA.HI.X R5, R90, R11, R5, 0x2, P4 ;  /* 0x0000000b5a057211 */ /* 0x000fc600020f1405 */
[----:B------:R0:W-:Y:S01]  /*6590*/  @P3 STG.E desc[UR36][R8.64], R15 ;  /* 0x0000000f08003986 */ /* 0x0001e2000c101924 */
[----:B------:R-:W-:Y:S05]  /*65a0*/  @!P2 BRA `(.L_x_155) ;  /* 0x000000000004a947 */ /* 0x000fea0003800000 */
[----:B------:R2:W5:Y:S02]  /*65b0*/  LDG.E.LTC128B R172, desc[UR36][R4.64+0x4] ;  /* 0x0000042404ac7981 */ /* 0x000564000c1e1920 */
.L_x_155:
[----:B------:R-:W-:Y:S05]  /*65c0*/  BSYNC B1 ;  /* 0x0000000000017941 */ /* 0x000fea0003800000 */
.L_x_154:
[----:B-----5:R-:W-:Y:S01]  /*65d0*/  LOP3.LUT R24, R172, 0xffffe000, RZ, 0xc0, !PT ;  /* 0xffffe000ac187812 */ /* 0x020fe200078ec0ff */
[----:B0-----:R-:W-:Y:S01]  /*65e0*/  IMAD.WIDE.U32 R14, R153, R14, R160 ;  /* 0x0000000e990e7225 */ /* 0x001fe200078e00a0 */
[----:B------:R-:W-:Y:S01]  /*65f0*/  ISETP.GT.AND P1, PT, R3, 0x88, PT ;  /* 0x000000880300780c */ /* 0x000fe20003f24270 */
[----:B------:R-:W-:Y:S02]  /*6600*/  BSSY B1, `(.L_x_156) ;  /* 0x000000f000017945 */ /* 0x000fe40003800000 */
[----:B------:R-:W-:Y:S01]  /*6610*/  FMUL R24, R24, R155 ;  /* 0x0000009b18187220 */ /* 0x000fe20000400000 */
[----:B------:R-:W-:Y:S01]  /*6620*/  ISETP.GT.AND P3, PT, R0, RZ, P1 ;  /* 0x000000ff0000720c */ /* 0x000fe20000f64270 */
[----:B------:R-:W-:Y:S01]  /*6630*/  IMAD.IADD R97, R97, 0x1, R15 ;  /* 0x0000000161617824 */ /* 0x000fe200078e020f */
[----:B------:R-:W-:Y:S01]  /*6640*/  IADD3 R20, P5, R20, R14, RZ ;  /* 0x0000000e14147210 */ /* 0x000fe20007fbe0ff */
[----:B------:R-:W-:Y:S01]  /*6650*/  FFMA R25, R25, R154, R24 ;  /* 0x0000009a19197223 */ /* 0x000fe20000000018 */
[----:B------:R-:W-:-:S03]  /*6660*/  IADD3 R14, P4, R6, R14, RZ ;  /* 0x0000000e060e7210 */ /* 0x000fc60007f9e0ff */
[----:B------:R-:W-:Y:S01]  /*6670*/  IMAD.X R156, R97, 0x1, R157, P5 ;  /* 0x00000001619c7824 */ /* 0x000fe200028e069d */
[----:B------:R-:W-:Y:S01]  /*6680*/  F2FP.TF32.F32.PACK_B R25, R25 ;  /* 0x00000019ff19723e */ /* 0x000fe200024050ff */
[----:B------:R-:W-:Y:S01]  /*6690*/  IMAD.X R15, R7, 0x1, R97, P4 ;  /* 0x00000001070f7824 */ /* 0x000fe200020e0661 */
[----:B------:R-:W-:-:S03]  /*66a0*/  LEA R6, P5, R20, R10, 0x2 ;  /* 0x0000000a14067211 */ /* 0x000fc600078a10ff */
[----:B------:R0:W-:Y:S01]  /*66b0*/  @P2 STG.E desc[UR36][R8.64+0x4], R25 ;  /* 0x0000041908002986 */ /* 0x0001e2000c101924 */
[----:B------:R-:W-:Y:S01]  /*66c0*/  LEA.HI.X R7, R20, R11, R156, 0x2, P5 ;  /* 0x0000000b14077211 */ /* 0x000fe200028f149c */
[----:B------:R-:W-:Y:S08]  /*66d0*/  @!P3 BRA `(.L_x_157) ;  /* 0x000000000004b947 */ /* 0x000ff00003800000 */
[----:B------:R3:W5:Y:S02]  /*66e0*/  LDG.E.LTC128B R172, desc[UR36][R6.64] ;  /* 0x0000002406ac7981 */ /* 0x000764000c1e1920 */
.L_x_157:
[----:B------:R-:W-:Y:S05]  /*66f0*/  BSYNC B1 ;  /* 0x0000000000017941 */ /* 0x000fea0003800000 */
.L_x_156:
[----:B---3-5:R-:W-:Y:S01]  /*6700*/  LOP3.LUT R6, R172, 0xffffe000, RZ, 0xc0, !PT ;  /* 0xffffe000ac067812 */ /* 0x028fe200078ec0ff */
[----:B------:R-:W-:Y:S01]  /*6710*/  IMAD.WIDE.U32 R14, R23, R12, R14 ;  /* 0x0000000c170e7225 */ /* 0x000fe200078e000e */
[----:B------:R-:W-:Y:S01]  /*6720*/  ISETP.GT.AND P2, PT, R0, 0x1, P1 ;  /* 0x000000010000780c */ /* 0x000fe20000f44270 */
[----:B------:R-:W-:Y:S02]  /*6730*/  BSSY B1, `(.L_x_158) ;  /* 0x000000c000017945 */ /* 0x000fe40003800000 */
[----:B------:R-:W-:Y:S01]  /*6740*/  FMUL R3, R6, R155 ;  /* 0x0000009b06037220 */ /* 0x000fe20000400000 */
[----:B------:R-:W-:Y:S01]  /*6750*/  IADD3 R6, P4, R8, R165, RZ ;  /* 0x000000a508067210 */ /* 0x000fe20007f9e0ff */
[----:B------:R-:W-:Y:S01]  /*6760*/  IMAD.IADD R13, R13, 0x1, R15 ;  /* 0x000000010d0d7824 */ /* 0x000fe200078e020f */
[----:B------:R-:W-:Y:S01]  /*6770*/  LEA R10, P5, R14, R10, 0x2 ;  /* 0x0000000a0e0a7211 */ /* 0x000fe200078a10ff */
[----:B------:R-:W-:Y:S02]  /*6780*/  FFMA R3, R26, R154, R3 ;  /* 0x0000009a1a037223 */ /* 0x000fe40000000003 */
[----:B------:R-:W-:Y:S01]  /*6790*/  IMAD.X R7, R9, 0x1, R167, P4 ;  /* 0x0000000109077824 */ /* 0x000fe200020e06a7 */
[----:B------:R-:W-:-:S02]  /*67a0*/  LEA.HI.X R11, R14, R11, R13, 0x2, P5 ;  /* 0x0000000b0e0b7211 */ /* 0x000fc400028f140d */
[----:B------:R-:W-:-:S05]  /*67b0*/  F2FP.TF32.F32.PACK_B R3, R3 ;  /* 0x00000003ff03723e */ /* 0x000fca00024050ff */
[----:B------:R3:W-:Y:S01]  /*67c0*/  @P3 STG.E desc[UR36][R6.64], R3 ;  /* 0x0000000306003986 */ /* 0x0007e2000c101924 */
[----:B------:R-:W-:Y:S05]  /*67d0*/  @!P2 BRA `(.L_x_159) ;  /* 0x000000000004a947 */ /* 0x000fea0003800000 */
[----:B------:R0:W5:Y:S02]  /*67e0*/  LDG.E.LTC128B R172, desc[UR36][R10.64+0x4] ;  /* 0x000004240aac7981 */ /* 0x000164000c1e1920 */
.L_x_159:
[----:B------:R-:W-:Y:S05]  /*67f0*/  BSYNC B1 ;  /* 0x0000000000017941 */ /* 0x000fea0003800000 */
.L_x_158:
[----:B-----5:R-:W-:Y:S01]  /*6800*/  LOP3.LUT R12, R172, 0xffffe000, RZ, 0xc0, !PT ;  /* 0xffffe000ac0c7812 */ /* 0x020fe200078ec0ff */
[----:B------:R-:W-:Y:S01]  /*6810*/  BSSY B1, `(.L_x_160) ;  /* 0x0000008000017945 */ /* 0x000fe20003800000 */
[----:B------:R-:W-:-:S03]  /*6820*/  ISETP.GT.AND P3, PT, R0, 0x8, P0 ;  /* 0x000000080000780c */ /* 0x000fc60000764270 */
[----:B------:R-:W-:-:S04]  /*6830*/  FMUL R12, R12, R155 ;  /* 0x0000009b0c0c7220 */ /* 0x000fc80000400000 */
[----:B------:R-:W-:-:S05]  /*6840*/  FFMA R27, R27, R154, R12 ;  /* 0x0000009a1b1b7223 */ /* 0x000fca000000000c */
[----:B------:R-:W-:-:S05]  /*6850*/  F2FP.TF32.F32.PACK_B R27, R27 ;  /* 0x0000001bff1b723e */ /* 0x000fca00024050ff */
[----:B------:R0:W-:Y:S01]  /*6860*/  @P2 STG.E desc[UR36][R6.64+0x4], R27 ;  /* 0x0000041b06002986 */ /* 0x0001e2000c101924 */
[----:B------:R-:W-:Y:S05]  /*6870*/  @!P3 BRA `(.L_x_161) ;  /* 0x000000000004b947 */ /* 0x000fea0003800000 */
[----:B------:R0:W5:Y:S02]  /*6880*/  LDG.E.LTC128B R172, desc[UR36][R4.64+0x20] ;  /* 0x0000202404ac7981 */ /* 0x000164000c1e1920 */
.L_x_161:
[----:B------:R-:W-:Y:S05]  /*6890*/  BSYNC B1 ;  /* 0x0000000000017941 */ /* 0x000fea0003800000 */
.L_x_160:
[----:B0--3-5:R-:W-:Y:S01]  /*68a0*/  LOP3.LUT R6, R172, 0xffffe000, RZ, 0xc0, !PT ;  /* 0xffffe000ac067812 */ /* 0x029fe200078ec0ff */
[----:B------:R-:W-:Y:S01]  /*68b0*/  IMAD.MOV.U32 R7, RZ, RZ, R9 ;  /* 0x000000ffff077224 */ /* 0x000fe200078e0009 */
[----:B------:R-:W-:Y:S01]  /*68c0*/  ISETP.GT.AND P2, PT, R0, 0x9, P0 ;  /* 0x000000090000780c */ /* 0x000fe20000744270 */
[----:B------:R-:W-:Y:S02]  /*68d0*/  BSSY B1, `(.L_x_162) ;  /* 0x0000008000017945 */ /* 0x000fe40003800000 */
[----:B------:R-:W-:Y:S01]  /*68e0*/  FMUL R3, R6, R155 ;  /* 0x0000009b06037220 */ /* 0x000fe20000400000 */
[----:B------:R-:W-:-:S03]  /*68f0*/  IMAD.MOV.U32 R6, RZ, RZ, R8 ;  /* 0x000000ffff067224 */ /* 0x000fc600078e0008 */
[----:B------:R-:W-:-:S05]  /*6900*/  FFMA R3, R28, R154, R3 ;  /* 0x0000009a1c037223 */ /* 0x000fca0000000003 */
[----:B------:R-:W-:-:S05]  /*6910*/  F2FP.TF32.F32.PACK_B R3, R3 ;  /* 0x00000003ff03723e */ /* 0x000fca00024050ff */
[----:B------:R0:W-:Y:S01]  /*6920*/  @P3 STG.E desc[UR36][R6.64+0x20], R3 ;  /* 0x0000200306003986 */ /* 0x0001e2000c101924 */
[----:B------:R-:W-:Y:S05]  /*6930*/  @!P2 BRA `(.L_x_163) ;  /* 0x000000000004a947 */ /* 0x000fea0003800000 */
[----:B------:R3:W5:Y:S02]  /*6940*/  LDG.E.LTC128B R172, desc[UR36][R4.64+0x24] ;  /* 0x0000242404ac7981 */ /* 0x000764000c1e1920 */
.L_x_163:
[----:B------:R-:W-:Y:S05]  /*6950*/  BSYNC B1 ;  /* 0x0000000000017941 */ /* 0x000fea0003800000 */
.L_x_162:
        /* <DEDUP_REMOVED lines=9> */
.L_x_165:
[----:B------:R-:W-:Y:S05]  /*69f0*/  BSYNC B1 ;  /* 0x0000000000017941 */ /* 0x000fea0003800000 */
.L_x_164:
[----:B-----5:R-:W-:Y:S01]  /*6a00*/  LOP3.LUT R12, R172, 0xffffe000, RZ, 0xc0, !PT ;  /* 0xffffe000ac0c7812 */ /* 0x020fe200078ec0ff */
[----:B------:R-:W-:Y:S01]  /*6a10*/  BSSY B1, `(.L_x_166) ;  /* 0x000000a000017945 */ /* 0x000fe20003800000 */
[----:B------:R-:W-:Y:S02]  /*6a20*/  IADD3 R8, P3, R165, R8, RZ ;  /* 0x00000008a5087210 */ /* 0x000fe40007f7e0ff */
[----:B------:R-:W-:Y:S01]  /*6a30*/  ISETP.GT.AND P2, PT, R0, 0x9, P1 ;  /* 0x000000090000780c */ /* 0x000fe20000f44270 */
[----:B0-----:R-:W-:Y:S02]  /*6a40*/  FMUL R3, R12, R155 ;  /* 0x0000009b0c037220 */ /* 0x001fe40000400000 */
[----:B------:R-:W-:Y:S02]  /*6a50*/  IMAD.X R9, R167, 0x1, R9, P3 ;  /* 0x00000001a7097824 */ /* 0x000fe400018e0609 */
[----:B------:R-:W-:-:S05]  /*6a60*/  FFMA R3, R30, R154, R3 ;  /* 0x0000009a1e037223 */ /* 0x000fca0000000003 */
[----:B------:R-:W-:-:S05]  /*6a70*/  F2FP.TF32.F32.PACK_B R3, R3 ;  /* 0x00000003ff03723e */ /* 0x000fca00024050ff */
[----:B------:R0:W-:Y:S01]  /*6a80*/  @P4 STG.E desc[UR36][R8.64+0x20], R3 ;  /* 0x0000200308004986 */ /* 0x0001e2000c101924 */
[----:B------:R-:W-:Y:S05]  /*6a90*/  @!P2 BRA `(.L_x_167) ;  /* 0x000000000004a947 */ /* 0x000fea0003800000 */
[----:B------:R0:W5:Y:S02]  /*6aa0*/  LDG.E.LTC128B R172, desc[UR36][R10.64+0x24] ;  /* 0x000024240aac7981 */ /* 0x000164000c1e1920 */
.L_x_167:
[----:B------:R-:W-:Y:S05]  /*6ab0*/  BSYNC B1 ;  /* 0x0000000000017941 */ /* 0x000fea0003800000 */
.L_x_166:
[----:B0----5:R-:W-:Y:S01]  /*6ac0*/  LOP3.LUT R8, R172, 0xffffe000, RZ, 0xc0, !PT ;  /* 0xffffe000ac087812 */ /* 0x021fe200078ec0ff */
[----:B------:R-:W-:Y:S01]  /*6ad0*/  BSSY B1, `(.L_x_168) ;  /* 0x000000a000017945 */ /* 0x000fe20003800000 */
[----:B------:R-:W-:-:S03]  /*6ae0*/  ISETP.GT.AND P3, PT, R0, 0x10, P0 ;  /* 0x000000100000780c */ /* 0x000fc60000764270 */
[----:B------:R-:W-:Y:S01]  /*6af0*/  FMUL R12, R8, R155 ;  /* 0x0000009b080c7220 */ /* 0x000fe20000400000 */
[----:B------:R-:W-:-:S03]  /*6b00*/  IADD3 R8, P4, P5, R165, R158, R93 ;  /* 0x0000009ea5087210 */ /* 0x000fc60007d9e05d */
[----:B------:R-:W-:Y:S01]  /*6b10*/  FFMA R31, R31, R154, R12 ;  /* 0x0000009a1f1f7223 */ /* 0x000fe2000000000c */
[----:B------:R-:W-:-:S04]  /*6b20*/  IADD3.X R9, R167, R159, R95, P4, P5 ;  /* 0x0000009fa7097210 */ /* 0x000fc800027ea45f */
[----:B------:R-:W-:-:S05]  /*6b30*/  F2FP.TF32.F32.PACK_B R31, R31 ;  /* 0x0000001fff1f723e */ /* 0x000fca00024050ff */
[----:B------:R0:W-:Y:S01]  /*6b40*/  @P2 STG.E desc[UR36][R8.64+0x24], R31 ;  /* 0x0000241f08002986 */ /* 0x0001e2000c101924 */
[----:B------:R-:W-:Y:S05]  /*6b50*/  @!P3 BRA `(.L_x_169) ;  /* 0x000000000004b947 */ /* 0x000fea0003800000 */
[----:B------:R0:W5:Y:S02]  /*6b60*/  LDG.E.LTC128B R172, desc[UR36][R4.64+0x40] ;  /* 0x0000402404ac7981 */ /* 0x000164000c1e1920 */
.L_x_169:
[----:B------:R-:W-:Y:S05]  /*6b70*/  BSYNC B1 ;  /* 0x0000000000017941 */ /* 0x000fea0003800000 */
.L_x_168:
        /* <DEDUP_REMOVED lines=9> */
.L_x_171:
[----:B------:R-:W-:Y:S05]  /*6c10*/  BSYNC B1 ;  /* 0x0000000000017941 */ /* 0x000fea0003800000 */
.L_x_170:
        /* <DEDUP_REMOVED lines=9> */
.L_x_173:
[----:B------:R-:W-:Y:S05]  /*6cb0*/  BSYNC B1 ;  /* 0x0000000000017941 */ /* 0x000fea0003800000 */
.L_x_172:
[----:B-----5:R-:W-:Y:S01]  /*6cc0*/  LOP3.LUT R12, R172, 0xffffe000, RZ, 0xc0, !PT ;  /* 0xffffe000ac0c7812 */ /* 0x020fe200078ec0ff */
[----:B------:R-:W-:Y:S01]  /*6cd0*/  BSSY B1, `(.L_x_174) ;  /* 0x0000008000017945 */ /* 0x000fe20003800000 */
[----:B------:R-:W-:-:S03]  /*6ce0*/  ISETP.GT.AND P2, PT, R0, 0x11, P1 ;  /* 0x000000110000780c */ /* 0x000fc60000f44270 */
[----:B0-----:R-:W-:-:S04]  /*6cf0*/  FMUL R3, R12, R155 ;  /* 0x0000009b0c037220 */ /* 0x001fc80000400000 */
[----:B------:R-:W-:-:S05]  /*6d00*/  FFMA R3, R34, R154, R3 ;  /* 0x0000009a22037223 */ /* 0x000fca0000000003 */
[----:B------:R-:W-:-:S05]  /*6d10*/  F2FP.TF32.F32.PACK_B R3, R3 ;  /* 0x00000003ff03723e */ /* 0x000fca00024050ff */
[----:B------:R0:W-:Y:S01]  /*6d20*/  @P3 STG.E desc[UR36][R8.64+0x40], R3 ;  /* 0x0000400308003986 */ /* 0x0001e2000c101924 */
[----:B------:R-:W-:Y:S05]  /*6d30*/  @!P2 BRA `(.L_x_175) ;  /* 0x000000000004a947 */ /* 0x000fea0003800000 */
[----:B------:R0:W5:Y:S02]  /*6d40*/  LDG.E.LTC128B R172, desc[UR36][R10.64+0x44] ;  /* 0x000044240aac7981 */ /* 0x000164000c1e1920 */
.L_x_175:
[----:B------:R-:W-:Y:S05]  /*6d50*/  BSYNC B1 ;  /* 0x0000000000017941 */ /* 0x000fea0003800000 */
.L_x_174:
        /* <DEDUP_REMOVED lines=9> */
.L_x_177:
[----:B------:R-:W-:Y:S05]  /*6df0*/  BSYNC B1 ;  /* 0x0000000000017941 */ /* 0x000fea0003800000 */
.L_x_176:
        /* <DEDUP_REMOVED lines=9> */
.L_x_179:
[----:B------:R-:W-:Y:S05]  /*6e90*/  BSYNC B1 ;  /* 0x0000000000017941 */ /* 0x000fea0003800000 */
.L_x_178:
        /* <DEDUP_REMOVED lines=9> */
.L_x_181:
[----:B------:R-:W-:Y:S05]  /*6f30*/  BSYNC B1 ;  /* 0x0000000000017941 */ /* 0x000fea0003800000 */
.L_x_180:
        /* <DEDUP_REMOVED lines=9> */
.L_x_183:
[----:B------:R-:W-:Y:S05]  /*6fd0*/  BSYNC B1 ;  /* 0x0000000000017941 */ /* 0x000fea0003800000 */
.L_x_182:
        /* <DEDUP_REMOVED lines=9> */
.L_x_185:
[----:B------:R-:W-:Y:S05]  /*7070*/  BSYNC B1 ;  /* 0x0000000000017941 */ /* 0x000fea0003800000 */
.L_x_184:
        /* <DEDUP_REMOVED lines=9> */
.L_x_187:
[----:B------:R-:W-:Y:S05]  /*7110*/  BSYNC B1 ;  /* 0x0000000000017941 */ /* 0x000fea0003800000 */
.L_x_186:
        /* <DEDUP_REMOVED lines=9> */
.L_x_189:
[----:B------:R-:W-:Y:S05]  /*71b0*/  BSYNC B1 ;  /* 0x0000000000017941 */ /* 0x000fea0003800000 */
.L_x_188:
        /* <DEDUP_REMOVED lines=9> */
.L_x_191:
[----:B------:R-:W-:Y:S05]  /*7250*/  BSYNC B1 ;  /* 0x0000000000017941 */ /* 0x000fea0003800000 */
.L_x_190:
        /* <DEDUP_REMOVED lines=9> */
.L_x_193:
[----:B------:R-:W-:Y:S05]  /*72f0*/  BSYNC B1 ;  /* 0x0000000000017941 */ /* 0x000fea0003800000 */
.L_x_192:
        /* <DEDUP_REMOVED lines=9> */
.L_x_195:
[----:B------:R-:W-:Y:S05]  /*7390*/  BSYNC B1 ;  /* 0x0000000000017941 */ /* 0x000fea0003800000 */
.L_x_194:
        /* <DEDUP_REMOVED lines=9> */
.L_x_197:
[----:B------:R-:W-:Y:S05]  /*7430*/  BSYNC B1 ;  /* 0x0000000000017941 */ /* 0x000fea0003800000 */
.L_x_196:
        /* <DEDUP_REMOVED lines=9> */
.L_x_199:
[----:B------:R-:W-:Y:S05]  /*74d0*/  BSYNC B1 ;  /* 0x0000000000017941 */ /* 0x000fea0003800000 */
.L_x_198:
        /* <DEDUP_REMOVED lines=9> */
.L_x_201:
[----:B------:R-:W-:Y:S05]  /*7570*/  BSYNC B1 ;  /* 0x0000000000017941 */ /* 0x000fea0003800000 */
.L_x_200:
        /* <DEDUP_REMOVED lines=9> */
.L_x_203:
[----:B------:R-:W-:Y:S05]  /*7610*/  BSYNC B1 ;  /* 0x0000000000017941 */ /* 0x000fea0003800000 */
.L_x_202:
        /* <DEDUP_REMOVED lines=9> */
.L_x_205:
[----:B------:R-:W-:Y:S05]  /*76b0*/  BSYNC B1 ;  /* 0x0000000000017941 */ /* 0x000fea0003800000 */
.L_x_204:
        /* <DEDUP_REMOVED lines=9> */
.L_x_207:
[----:B------:R-:W-:Y:S05]  /*7750*/  BSYNC B1 ;  /* 0x0000000000017941 */ /* 0x000fea0003800000 */
.L_x_206:
        /* <DEDUP_REMOVED lines=9> */
.L_x_209:
[----:B------:R-:W-:Y:S05]  /*77f0*/  BSYNC B1 ;  /* 0x0000000000017941 */ /* 0x000fea0003800000 */
.L_x_208:
        /* <DEDUP_REMOVED lines=9> */
.L_x_211:
[----:B------:R-:W-:Y:S05]  /*7890*/  BSYNC B1 ;  /* 0x0000000000017941 */ /* 0x000fea0003800000 */
.L_x_210:
        /* <DEDUP_REMOVED lines=9> */
.L_x_213:
[----:B------:R-:W-:Y:S05]  /*7930*/  BSYNC B1 ;  /* 0x0000000000017941 */ /* 0x000fea0003800000 */
.L_x_212:
        /* <DEDUP_REMOVED lines=9> */
.L_x_215:
[----:B------:R-:W-:Y:S05]  /*79d0*/  BSYNC B1 ;  /* 0x0000000000017941 */ /* 0x000fea0003800000 */
.L_x_214:
        /* <DEDUP_REMOVED lines=9> */
.L_x_217:
[----:B------:R-:W-:Y:S05]  /*7a70*/  BSYNC B1 ;  /* 0x0000000000017941 */ /* 0x000fea0003800000 */
.L_x_216:
        /* <DEDUP_REMOVED lines=9> */
.L_x_219:
[----:B------:R-:W-:Y:S05]  /*7b10*/  BSYNC B1 ;  /* 0x0000000000017941 */ /* 0x000fea0003800000 */
.L_x_218:
        /* <DEDUP_REMOVED lines=9> */
.L_x_221:
[----:B------:R-:W-:Y:S05]  /*7bb0*/  BSYNC B1 ;  /* 0x0000000000017941 */ /* 0x000fea0003800000 */
.L_x_220:
        /* <DEDUP_REMOVED lines=9> */
.L_x_223:
[----:B------:R-:W-:Y:S05]  /*7c50*/  BSYNC B1 ;  /* 0x0000000000017941 */ /* 0x000fea0003800000 */
.L_x_222:
        /* <DEDUP_REMOVED lines=9> */
.L_x_225:
[----:B------:R-:W-:Y:S05]  /*7cf0*/  BSYNC B1 ;  /* 0x0000000000017941 */ /* 0x000fea0003800000 */
.L_x_224:
        /* <DEDUP_REMOVED lines=9> */
.L_x_227:
[----:B------:R-:W-:Y:S05]  /*7d90*/  BSYNC B1 ;  /* 0x0000000000017941 */ /* 0x000fea0003800000 */
.L_x_226:
        /* <DEDUP_REMOVED lines=9> */
.L_x_229:
[----:B------:R-:W-:Y:S05]  /*7e30*/  BSYNC B1 ;  /* 0x0000000000017941 */ /* 0x000fea0003800000 */
.L_x_228:
        /* <DEDUP_REMOVED lines=9> */
.L_x_231:
[----:B------:R-:W-:Y:S05]  /*7ed0*/  BSYNC B1 ;  /* 0x0000000000017941 */ /* 0x000fea0003800000 */
.L_x_230:
        /* <DEDUP_REMOVED lines=9> */
.L_x_233:
[----:B------:R-:W-:Y:S05]  /*7f70*/  BSYNC B1 ;  /* 0x0000000000017941 */ /* 0x000fea0003800000 */
.L_x_232:
        /* <DEDUP_REMOVED lines=9> */
.L_x_235:
[----:B------:R-:W-:Y:S05]  /*8010*/  BSYNC B1 ;  /* 0x0000000000017941 */ /* 0x000fea0003800000 */
.L_x_234:
        /* <DEDUP_REMOVED lines=9> */
.L_x_237:
[----:B------:R-:W-:Y:S05]  /*80b0*/  BSYNC B1 ;  /* 0x0000000000017941 */ /* 0x000fea0003800000 */
.L_x_236:
        /* <DEDUP_REMOVED lines=9> */
.L_x_239:
[----:B------:R-:W-:Y:S05]  /*8150*/  BSYNC B1 ;  /* 0x0000000000017941 */ /* 0x000fea0003800000 */
.L_x_238:
        /* <DEDUP_REMOVED lines=9> */
.L_x_241:
[----:B------:R-:W-:Y:S05]  /*81f0*/  BSYNC B1 ;  /* 0x0000000000017941 */ /* 0x000fea0003800000 */
.L_x_240:
        /* <DEDUP_REMOVED lines=9> */
.L_x_243:
[----:B------:R-:W-:Y:S05]  /*8290*/  BSYNC B1 ;  /* 0x0000000000017941 */ /* 0x000fea0003800000 */
.L_x_242:
        /* <DEDUP_REMOVED lines=9> */
.L_x_245:
[----:B------:R-:W-:Y:S05]  /*8330*/  BSYNC B1 ;  /* 0x0000000000017941 */ /* 0x000fea0003800000 */
.L_x_244:
        /* <DEDUP_REMOVED lines=9> */
.L_x_247:
[----:B------:R-:W-:Y:S05]  /*83d0*/  BSYNC B1 ;  /* 0x0000000000017941 */ /* 0x000fea0003800000 */
.L_x_246:
        /* <DEDUP_REMOVED lines=9> */
.L_x_249:
[----:B------:R-:W-:Y:S05]  /*8470*/  BSYNC B1 ;  /* 0x0000000000017941 */ /* 0x000fea0003800000 */
.L_x_248:
        /* <DEDUP_REMOVED lines=9> */
.L_x_251:
[----:B------:R-:W-:Y:S05]  /*8510*/  BSYNC B1 ;  /* 0x0000000000017941 */ /* 0x000fea0003800000 */
.L_x_250:
        /* <DEDUP_REMOVED lines=9> */
.L_x_253:
[----:B------:R-:W-:Y:S05]  /*85b0*/  BSYNC B1 ;  /* 0x0000000000017941 */ /* 0x000fea0003800000 */
.L_x_252:
        /* <DEDUP_REMOVED lines=9> */
.L_x_255:
[----:B------:R-:W-:Y:S05]  /*8650*/  BSYNC B1 ;  /* 0x0000000000017941 */ /* 0x000fea0003800000 */
.L_x_254:
        /* <DEDUP_REMOVED lines=9> */
.L_x_257:
[----:B------:R-:W-:Y:S05]  /*86f0*/  BSYNC B1 ;  /* 0x0000000000017941 */ /* 0x000fea0003800000 */
.L_x_256:
        /* <DEDUP_REMOVED lines=9> */
.L_x_259:
[----:B------:R-:W-:Y:S05]  /*8790*/  BSYNC B1 ;  /* 0x0000000000017941 */ /* 0x000fea0003800000 */
.L_x_258:
        /* <DEDUP_REMOVED lines=9> */
.L_x_261:
[----:B------:R-:W-:Y:S05]  /*8830*/  BSYNC B1 ;  /* 0x0000000000017941 */ /* 0x000fea0003800000 */
.L_x_260:
        /* <DEDUP_REMOVED lines=9> */
.L_x_263:
[----:B------:R-:W-:Y:S05]  /*88d0*/  BSYNC B1 ;  /* 0x0000000000017941 */ /* 0x000fea0003800000 */
.L_x_262:
        /* <DEDUP_REMOVED lines=9> */
.L_x_265:
[----:B------:R-:W-:Y:S05]  /*8970*/  BSYNC B1 ;  /* 0x0000000000017941 */ /* 0x000fea0003800000 */
.L_x_264:
        /* <DEDUP_REMOVED lines=9> */
.L_x_267:
[----:B------:R-:W-:Y:S05]  /*8a10*/  BSYNC B1 ;  /* 0x0000000000017941 */ /* 0x000fea0003800000 */
.L_x_266:
        /* <DEDUP_REMOVED lines=9> */
.L_x_269:
[----:B------:R-:W-:Y:S05]  /*8ab0*/  BSYNC B1 ;  /* 0x0000000000017941 */ /* 0x000fea0003800000 */
.L_x_268:
        /* <DEDUP_REMOVED lines=9> */
.L_x_271:
[----:B------:R-:W-:Y:S05]  /*8b50*/  BSYNC B1 ;  /* 0x0000000000017941 */ /* 0x000fea0003800000 */
.L_x_270:
        /* <DEDUP_REMOVED lines=9> */
.L_x_273:
[----:B------:R-:W-:Y:S05]  /*8bf0*/  BSYNC B1 ;  /* 0x0000000000017941 */ /* 0x000fea0003800000 */
.L_x_272:
        /* <DEDUP_REMOVED lines=9> */
.L_x_275:
[----:B------:R-:W-:Y:S05]  /*8c90*/  BSYNC B1 ;  /* 0x0000000000017941 */ /* 0x000fea0003800000 */
.L_x_274:
[----:B0-23-5:R-:W-:Y:S01]  /*8ca0*/  LOP3.LUT R4, R172, 0xffffe000, RZ, 0xc0, !PT ;  /* 0xffffe000ac047812 */ /* 0x02dfe200078ec0ff */
        /* <DEDUP_REMOVED lines=8> */
.L_x_277:
[----:B------:R-:W-:Y:S05]  /*8d30*/  BSYNC B1 ;  /* 0x0000000000017941 */ /* 0x000fea0003800000 */
.L_x_276:
[----:B-----5:R-:W-:Y:S01]  /*8d40*/  LOP3.LUT R4, R172, 0xffffe000, RZ, 0xc0, !PT ;  /* 0xffffe000ac047812 */ /* 0x020fe200078ec0ff */
[----:B------:R-:W-:Y:S01]  /*8d50*/  @P2 IMAD.MOV.U32 R5, RZ, RZ, R9 ;  /* 0x000000ffff052224 */ /* 0x000fe200078e0009 */
[----:B------:R-:W-:Y:S01]  /*8d60*/  ISETP.GT.AND P1, PT, R0, 0x79, P1 ;  /* 0x000000790000780c */ /* 0x000fe20000f24270 */
[----:B------:R-:W-:Y:S02]  /*8d70*/  BSSY B1, `(.L_x_278) ;  /* 0x0000008000017945 */ /* 0x000fe40003800000 */
[----:B------:R-:W-:Y:S01]  /*8d80*/  FMUL R3, R4, R155 ;  /* 0x0000009b04037220 */ /* 0x000fe20000400000 */
[----:B------:R-:W-:-:S03]  /*8d90*/  @P2 IMAD.MOV.U32 R4, RZ, RZ, R8 ;  /* 0x000000ffff042224 */ /* 0x000fc600078e0008 */
[----:B------:R-:W-:-:S05]  /*8da0*/  FFMA R3, R86, R154, R3 ;  /* 0x0000009a56037223 */ /* 0x000fca0000000003 */
[----:B------:R-:W-:-:S05]  /*8db0*/  F2FP.TF32.F32.PACK_B R3, R3 ;  /* 0x00000003ff03723e */ /* 0x000fca00024050ff */
[----:B------:R3:W-:Y:S01]  /*8dc0*/  @P2 STG.E desc[UR36][R4.64+0x1e0], R3 ;  /* 0x0001e00304002986 */ /* 0x0007e2000c101924 */
[----:B------:R-:W-:Y:S05]  /*8dd0*/  @!P1 BRA `(.L_x_279) ;  /* 0x0000000000049947 */ /* 0x000fea0003800000 */
[----:B------:R0:W5:Y:S02]  /*8de0*/  LDG.E.LTC128B R172, desc[UR36][R10.64+0x1e4] ;  /* 0x0001e4240aac7981 */ /* 0x000164000c1e1920 */
.L_x_279:
[----:B------:R-:W-:Y:S05]  /*8df0*/  BSYNC B1 ;  /* 0x0000000000017941 */ /* 0x000fea0003800000 */
.L_x_278:
[----:B------:R-:W-:Y:S05]  /*8e00*/  @!P1 BRA `(.L_x_280) ;  /* 0x00000024003c9947 */ /* 0x000fea0003800000 */
[----:B-----5:R-:W-:-:S05]  /*8e10*/  LOP3.LUT R172, R172, 0xffffe000, RZ, 0xc0, !PT ;  /* 0xffffe000acac7812 */ /* 0x020fca00078ec0ff */
[----:B------:R-:W-:-:S04]  /*8e20*/  FMUL R172, R172, R155 ;  /* 0x0000009bacac7220 */ /* 0x000fc80000400000 */
[----:B------:R-:W-:-:S05]  /*8e30*/  FFMA R87, R87, R154, R172 ;  /* 0x0000009a57577223 */ /* 0x000fca00000000ac */
[----:B------:R-:W-:-:S05]  /*8e40*/  F2FP.TF32.F32.PACK_B R87, R87 ;  /* 0x00000057ff57723e */ /* 0x000fca00024050ff */
[----:B------:R0:W-:Y:S01]  /*8e50*/  STG.E desc[UR36][R8.64+0x1e4], R87 ;  /* 0x0001e45708007986 */ /* 0x0001e2000c101924 */
[----:B------:R-:W-:Y:S05]  /*8e60*/  BRA `(.L_x_280) ;  /* 0x0000002400247947 */ /* 0x000fea0003800000 */
.L_x_29:
[----:B------:R-:W-:Y:S01]  /*8e70*/  ULDC.64 UR4, c[0x0][0x5c0] ;  /* 0x0001700000047ab9 */ /* 0x000fe20000000a00 */
[-C--:B------:R-:W-:Y:S01]  /*8e80*/  FMUL R15, R88, R154.reuse ;  /* 0x0000009a580f7220 */ /* 0x080fe20000400000 */
[----:B------:R-:W-:Y:S01]  /*8e90*/  LEA R6, P0, R168, UR4, 0x2 ;  /* 0x00000004a8067c11 */ /* 0x000fe2000f8010ff */
[----:B------:R-:W-:Y:S01]  /*8ea0*/  IMAD.SHL.U32 R11, R4, 0x20, RZ ;  /* 0x00000020040b7824 */ /* 0x000fe200078e00ff */
[----:B------:R-:W-:Y:S01]  /*8eb0*/  ISETP.GT.AND P5, PT, R0, 0x1, P3 ;  /* 0x000000010000780c */ /* 0x000fe20001fa4270 */
[-C--:B------:R-:W-:Y:S01]  /*8ec0*/  FMUL R89, R89, R154.reuse ;  /* 0x0000009a59597220 */ /* 0x080fe20000400000 */
[----:B------:R-:W-:Y:S01]  /*8ed0*/  LEA.HI.X R7, R168, UR5, R171, 0x2, P0 ;  /* 0x00000005a8077c11 */ /* 0x000fe200080f14ab */
[-C--:B------:R-:W-:Y:S01]  /*8ee0*/  FMUL R21, R90, R154.reuse ;  /* 0x0000009a5a157220 */ /* 0x080fe20000400000 */
[----:B------:R-:W-:Y:S01]  /*8ef0*/  ISETP.GT.AND P0, PT, R3, 0x8, PT ;  /* 0x000000080300780c */ /* 0x000fe20003f04270 */
[-C--:B------:R-:W-:Y:S01]  /*8f00*/  FMUL R91, R91, R154.reuse ;  /* 0x0000009a5b5b7220 */ /* 0x080fe20000400000 */
[----:B------:R-:W-:Y:S01]  /*8f10*/  F2FP.TF32.F32.PACK_B R15, R15 ;  /* 0x0000000fff0f723e */ /* 0x000fe200024050ff */
[-C--:B------:R-:W-:Y:S01]  /*8f20*/  FMUL R93, R93, R154.reuse ;  /* 0x0000009a5d5d7220 */ /* 0x080fe20000400000 */
[----:B------:R-:W-:Y:S01]  /*8f30*/  ISETP.GT.AND P1, PT, R0, RZ, P0 ;  /* 0x000000ff0000720c */ /* 0x000fe20000724270 */
[-C--:B------:R-:W-:Y:S01]  /*8f40*/  FMUL R23, R94, R154.reuse ;  /* 0x0000009a5e177220 */ /* 0x080fe20000400000 */
[----:B------:R-:W-:Y:S01]  /*8f50*/  ISETP.GT.AND P4, PT, R0, 0x1, P0 ;  /* 0x000000010000780c */ /* 0x000fe20000784270 */
[----:B------:R0:W-:Y:S01]  /*8f60*/  @P2 STG.E desc[UR36][R6.64], R15 ;  /* 0x0000000f06002986 */ /* 0x0001e2000c101924 */
[----:B------:R-:W-:Y:S01]  /*8f70*/  SHF.L.U64.HI R9, R4, 0x5, R5 ;  /* 0x0000000504097819 */ /* 0x000fe20000010205 */
[----:B------:R-:W-:Y:S01]  /*8f80*/  FMUL R95, R95, R154 ;  /* 0x0000009a5f5f7220 */ /* 0x000fe20000400000 */
[----:B------:R-:W-:Y:S01]  /*8f90*/  IADD3 R12, P2, R11, R6, RZ ;  /* 0x000000060b0c7210 */ /* 0x000fe20007f5e0ff */
[-C--:B------:R-:W-:Y:S01]  /*8fa0*/  FMUL R97, R97, R154.reuse ;  /* 0x0000009a61617220 */ /* 0x080fe20000400000 */
[----:B------:R-:W-:Y:S01]  /*8fb0*/  F2FP.TF32.F32.PACK_B R89, R89 ;  /* 0x00000059ff59723e */ /* 0x000fe200024050ff */
[-C--:B------:R-:W-:Y:S01]  /*8fc0*/  FMUL R99, R99, R154.reuse ;  /* 0x0000009a63637220 */ /* 0x080fe20000400000 */
[----:B------:R-:W-:Y:S01]  /*8fd0*/  F2FP.TF32.F32.PACK_B R21, R21 ;  /* 0x00000015ff15723e */ /* 0x000fe200024050ff */
[----:B------:R-:W-:Y:S01]  /*8fe0*/  IMAD.X R13, R9, 0x1, R7, P2 ;  /* 0x00000001090d7824 */ /* 0x000fe200010e0607 */
[----:B------:R-:W-:Y:S01]  /*8ff0*/  F2FP.TF32.F32.PACK_B R91, R91 ;  /* 0x0000005bff5b723e */ /* 0x000fe200024050ff */
[----:B------:R-:W-:Y:S01]  /*9000*/  @P5 STG.E desc[UR36][R6.64+0x4], R89 ;  /* 0x0000045906005986 */ /* 0x000fe2000c101924 */
[----:B------:R-:W-:Y:S01]  /*9010*/  ISETP.GT.AND P5, PT, R0, 0x8, P3 ;  /* 0x000000080000780c */ /* 0x000fe20001fa4270 */
[-C--:B0-----:R-:W-:Y:S01]  /*9020*/  FMUL R15, R92, R154.reuse ;  /* 0x0000009a5c0f7220 */ /* 0x081fe20000400000 */
[C---:B------:R-:W-:Y:S01]  /*9030*/  ISETP.GT.AND P2, PT, R0.reuse, 0x9, P3 ;  /* 0x000000090000780c */ /* 0x040fe20001f44270 */
[----:B------:R0:W-:Y:S01]  /*9040*/  @P1 STG.E desc[UR36][R12.64], R21 ;  /* 0x000000150c001986 */ /* 0x0001e2000c101924 */
[C---:B------:R-:W-:Y:S01]  /*9050*/  ISETP.GT.AND P1, PT, R0.reuse, 0x8, P0 ;  /* 0x000000080000780c */ /* 0x040fe20000724270 */
[-C--:B------:R-:W-:Y:S01]  /*9060*/  FMUL R101, R101, R154.reuse ;  /* 0x0000009a65657220 */ /* 0x080fe20000400000 */
[----:B------:R-:W-:Y:S01]  /*9070*/  F2FP.TF32.F32.PACK_B R15, R15 ;  /* 0x0000000fff0f723e */ /* 0x000fe200024050ff */
[----:B------:R-:W-:Y:S01]  /*9080*/  @P4 STG.E desc[UR36][R12.64+0x4], R91 ;  /* 0x0000045b0c004986 */ /* 0x000fe2000c101924 */
[----:B------:R-:W-:Y:S01]  /*9090*/  ISETP.GT.AND P4, PT, R0, 0x9, P0 ;  /* 0x000000090000780c */ /* 0x000fe20000784270 */
[-C--:B------:R-:W-:Y:S01]  /*90a0*/  FMUL R103, R103, R154.reuse ;  /* 0x0000009a67677220 */ /* 0x080fe20000400000 */
[----:B------:R-:W-:Y:S01]  /*90b0*/  F2FP.TF32.F32.PACK_B R93, R93 ;  /* 0x0000005dff5d723e */ /* 0x000fe200024050ff */
[-C--:B------:R-:W-:Y:S01]  /*90c0*/  FMUL R105, R105, R154.reuse ;  /* 0x0000009a69697220 */ /* 0x080fe20000400000 */
[----:B------:R-:W-:Y:S01]  /*90d0*/  F2FP.TF32.F32.PACK_B R23, R23 ;  /* 0x00000017ff17723e */ /* 0x000fe200024050ff */
[----:B------:R1:W-:Y:S01]  /*90e0*/  @P5 STG.E desc[UR36][R6.64+0x20], R15 ;  /* 0x0000200f06005986 */ /* 0x0003e2000c101924 */
[----:B------:R-:W-:Y:S01]  /*90f0*/  F2FP.TF32.F32.PACK_B R95, R95 ;  /* 0x0000005fff5f723e */ /* 0x000fe200024050ff */
[-C--:B0-----:R-:W-:Y:S01]  /*9100*/  FMUL R21, R96, R154.reuse ;  /* 0x0000009a60157220 */ /* 0x081fe20000400000 */
[C---:B------:R-:W-:Y:S01]  /*9110*/  ISETP.GT.AND P5, PT, R0.reuse, 0x10, P3 ;  /* 0x000000100000780c */ /* 0x040fe20001fa4270 */
[----:B------:R-:W-:Y:S01]  /*9120*/  @P2 STG.E desc[UR36][R6.64+0x24], R93 ;  /* 0x0000245d06002986 */ /* 0x000fe2000c101924 */
[C---:B------:R-:W-:Y:S01]  /*9130*/  ISETP.GT.AND P2, PT, R0.reuse, 0x11, P3 ;  /* 0x000000110000780c */ /* 0x040fe20001f44270 */
[-C--:B------:R-:W-:Y:S01]  /*9140*/  FMUL R107, R107, R154.reuse ;  /* 0x0000009a6b6b7220 */ /* 0x080fe20000400000 */
[----:B------:R-:W-:Y:S01]  /*9150*/  F2FP.TF32.F32.PACK_B R21, R21 ;  /* 0x00000015ff15723e */ /* 0x000fe200024050ff */
[----:B------:R0:W-:Y:S01]  /*9160*/  @P1 STG.E desc[UR36][R12.64+0x20], R23 ;  /* 0x000020170c001986 */ /* 0x0001e2000c101924 */
[C---:B------:R-:W-:Y:S01]  /*9170*/  ISETP.GT.AND P1, PT, R0.reuse, 0x10, P0 ;  /* 0x000000100000780c */ /* 0x040fe20000724270 */
[-C--:B------:R-:W-:Y:S01]  /*9180*/  FMUL R109, R109, R154.reuse ;  /* 0x0000009a6d6d7220 */ /* 0x080fe20000400000 */
[----:B------:R-:W-:Y:S01]  /*9190*/  F2FP.TF32.F32.PACK_B R97, R97 ;  /* 0x00000061ff61723e */ /* 0x000fe200024050ff */
[----:B------:R-:W-:Y:S01]  /*91a0*/  @P4 STG.E desc[UR36][R12.64+0x24], R95 ;  /* 0x0000245f0c004986 */ /* 0x000fe2000c101924 */
[----:B------:R-:W-:Y:S01]  /*91b0*/  ISETP.GT.AND P4, PT, R0, 0x11, P0 ;  /* 0x000000110000780c */ /* 0x000fe20000784270 */
[-C--:B-1----:R-:W-:Y:S01]  /*91c0*/  FMUL R15, R98, R154.reuse ;  /* 0x0000009a620f7220 */ /* 0x082fe20000400000 */
[----:B------:R-:W-:Y:S01]  /*91d0*/  F2FP.TF32.F32.PACK_B R99, R99 ;  /* 0x00000063ff63723e */ /* 0x000fe200024050ff */
[----:B------:R1:W-:Y:S01]  /*91e0*/  @P5 STG.E desc[UR36][R6.64+0x40], R21 ;  /* 0x0000401506005986 */ /* 0x0003e2000c101924 */
[C---:B------:R-:W-:Y:S01]  /*91f0*/  ISETP.GT.AND P5, PT, R0.reuse, 0x18, P3 ;  /* 0x000000180000780c */ /* 0x040fe20001fa4270 */
[-C--:B------:R-:W-:Y:S01]  /*9200*/  FMUL R111, R111, R154.reuse ;  /* 0x0000009a6f6f7220 */ /* 0x080fe20000400000 */
[----:B------:R-:W-:Y:S01]  /*9210*/  F2FP.TF32.F32.PACK_B R15, R15 ;  /* 0x0000000fff0f723e */ /* 0x000fe200024050ff */
[----:B------:R-:W-:Y:S01]  /*9220*/  @P2 STG.E desc[UR36][R6.64+0x44], R97 ;  /* 0x0000446106002986 */ /* 0x000fe2000c101924 */
[----:B------:R-:W-:Y:S01]  /*9230*/  ISETP.GT.AND P2, PT, R0, 0x19, P3 ;  /* 0x000000190000780c */ /* 0x000fe20001f44270 */
[-C--:B0-----:R-:W-:Y:S01]  /*9240*/  FMUL R23, R100, R154.reuse ;  /* 0x0000009a64177220 */ /* 0x081fe20000400000 */
        /* <DEDUP_REMOVED lines=177> */
[----:B------:R-:W-:Y:S01]  /*9d60*/  @P1 STG.E desc[UR36][R12.64+0x1a0], R23 ;  /* 0x0001a0170c001986 */ /* 0x000fe2000c101924 */
        /* <DEDUP_REMOVED lines=11> */
[-C--:B------:R-:W-:Y:S01]  /*9e20*/  FMUL R33, R33, R154.reuse ;  /* 0x0000009a21217220 */ /* 0x080fe20000400000 */
[----:B------:R-:W-:Y:S01]  /*9e30*/  ISETP.GT.AND P3, PT, R0, 0x79, P3 ;  /* 0x000000790000780c */ /* 0x000fe20001f64270 */
[----:B------:R-:W-:Y:S01]  /*9e40*/  @P1 STG.E desc[UR36][R6.64+0x1c4], R145 ;  /* 0x0001c49106001986 */ /* 0x000fe2000c101924 */
[----:B------:R-:W-:Y:S01]  /*9e50*/  ISETP.GT.AND P1, PT, R3, 0x80, PT ;  /* 0x000000800300780c */ /* 0x000fe20003f24270 */
[-C--:B------:R-:W-:Y:S01]  /*9e60*/  FMUL R35, R35, R154.reuse ;  /* 0x0000009a23237220 */ /* 0x080fe20000400000 */
[----:B------:R-:W-:Y:S01]  /*9e70*/  F2FP.TF32.F32.PACK_B R149, R149 ;  /* 0x00000095ff95723e */ /* 0x000fe200024050ff */
[----:B------:R1:W-:Y:S01]  /*9e80*/  @P2 STG.E desc[UR36][R12.64+0x1c0], R15 ;  /* 0x0001c00f0c002986 */ /* 0x0003e2000c101924 */
[----:B------:R-:W-:Y:S01]  /*9e90*/  ISETP.GT.AND P2, PT, R3, 0x88, PT ;  /* 0x000000880300780c */ /* 0x000fe20003f44270 */
[-C--:B------:R-:W-:Y:S01]  /*9ea0*/  FMUL R3, R148, R154.reuse ;  /* 0x0000009a94037220 */ /* 0x080fe20000400000 */
[-C--:B0-----:R-:W-:Y:S01]  /*9eb0*/  FMUL R21, R150, R154.reuse ;  /* 0x0000009a96157220 */ /* 0x081fe20000400000 */
[----:B------:R-:W-:Y:S01]  /*9ec0*/  @P4 STG.E desc[UR36][R12.64+0x1c4], R147 ;  /* 0x0001c4930c004986 */ /* 0x000fe2000c101924 */
[C---:B------:R-:W-:Y:S01]  /*9ed0*/  ISETP.GT.AND P4, PT, R0.reuse, 0x78, P0 ;  /* 0x000000780000780c */ /* 0x040fe20000784270 */
[-C--:B------:R-:W-:Y:S01]  /*9ee0*/  FMUL R37, R37, R154.reuse ;  /* 0x0000009a25257220 */ /* 0x080fe20000400000 */
[----:B------:R-:W-:Y:S01]  /*9ef0*/  ISETP.GT.AND P0, PT, R0, 0x79, P0 ;  /* 0x000000790000780c */ /* 0x000fe20000704270 */
[-C--:B------:R-:W-:Y:S01]  /*9f00*/  FMUL R39, R39, R154.reuse ;  /* 0x0000009a27277220 */ /* 0x080fe20000400000 */
[----:B------:R-:W-:Y:S01]  /*9f10*/  F2FP.TF32.F32.PACK_B R3, R3 ;  /* 0x00000003ff03723e */ /* 0x000fe200024050ff */
[-C--:B------:R-:W-:Y:S01]  /*9f20*/  FMUL R41, R41, R154.reuse ;  /* 0x0000009a29297220 */ /* 0x080fe20000400000 */
[----:B------:R-:W-:Y:S01]  /*9f30*/  F2FP.TF32.F32.PACK_B R21, R21 ;  /* 0x00000015ff15723e */ /* 0x000fe200024050ff */
[C---:B-1----:R-:W-:Y:S01]  /*9f40*/  IMAD.SHL.U32 R15, R4.reuse, 0x200, RZ ;  /* 0x00000200040f7824 */ /* 0x042fe200078e00ff */
[----:B------:R-:W-:Y:S01]  /*9f50*/  F2FP.TF32.F32.PACK_B R151, R151 ;  /* 0x00000097ff97723e */ /* 0x000fe200024050ff */
[----:B------:R0:W-:Y:S01]  /*9f60*/  @P5 STG.E desc[UR36][R6.64+0x1e0], R3 ;  /* 0x0001e00306005986 */ /* 0x0001e2000c101924 */
[----:B------:R-:W-:Y:S01]  /*9f70*/  SHF.L.U64.HI R5, R4, 0x9, R5 ;  /* 0x0000000904057819 */ /* 0x000fe20000010205 */
[----:B------:R-:W-:Y:S01]  /*9f80*/  FMUL R43, R43, R154 ;  /* 0x0000009a2b2b7220 */ /* 0x000fe20000400000 */
[----:B------:R-:W-:Y:S01]  /*9f90*/  F2FP.TF32.F32.PACK_B R25, R25 ;  /* 0x00000019ff19723e */ /* 0x000fe200024050ff */
[----:B------:R-:W-:Y:S01]  /*9fa0*/  @P3 STG.E desc[UR36][R6.64+0x1e4], R149 ;  /* 0x0001e49506003986 */ /* 0x000fe2000c101924 */
[----:B------:R-:W-:Y:S01]  /*9fb0*/  IADD3 R4, P3, R15, R6, RZ ;  /* 0x000000060f047210 */ /* 0x000fe20007f7e0ff */
[----:B------:R-:W-:Y:S01]  /*9fc0*/  FMUL R45, R45, R154 ;  /* 0x0000009a2d2d7220 */ /* 0x000fe20000400000 */
[----:B------:R-:W-:Y:S01]  /*9fd0*/  F2FP.TF32.F32.PACK_B R27, R27 ;  /* 0x0000001bff1b723e */ /* 0x000fe200024050ff */
[----:B------:R1:W-:Y:S01]  /*9fe0*/  @P4 STG.E desc[UR36][R12.64+0x1e0], R21 ;  /* 0x0001e0150c004986 */ /* 0x0003e2000c101924 */
[----:B------:R-:W-:Y:S01]  /*9ff0*/  IADD3 R14, P4, P5, R11, R6, R15 ;  /* 0x000000060b0e7210 */ /* 0x000fe20007d9e00f */
[-C--:B------:R-:W-:Y:S01]  /*a000*/  FMUL R47, R47, R154.reuse ;  /* 0x0000009a2f2f7220 */ /* 0x080fe20000400000 */
[----:B------:R-:W-:Y:S01]  /*a010*/  F2FP.TF32.F32.PACK_B R29, R29 ;  /* 0x0000001dff1d723e */ /* 0x000fe200024050ff */
[----:B------:R2:W-:Y:S01]  /*a020*/  @P0 STG.E desc[UR36][R12.64+0x1e4], R151 ;  /* 0x0001e4970c000986 */ /* 0x0005e2000c101924 */
[----:B------:R-:W-:Y:S01]  /*a030*/  ISETP.GT.AND P0, PT, R0, RZ, P1 ;  /* 0x000000ff0000720c */ /* 0x000fe20000f04270 */
[-C--:B0-----:R-:W-:Y:S01]  /*a040*/  FMUL R3, R24, R154.reuse ;  /* 0x0000009a18037220 */ /* 0x081fe20000400000 */
[----:B------:R-:W-:Y:S01]  /*a050*/  IADD3.X R15, R9, R7, R5, P4, P5 ;  /* 0x00000007090f7210 */ /* 0x000fe200027ea405 */
[----:B------:R-:W-:Y:S01]  /*a060*/  IMAD.X R5, R5, 0x1, R7, P3 ;  /* 0x0000000105057824 */ /* 0x000fe200018e0607 */
[C---:B------:R-:W-:Y:S01]  /*a070*/  ISETP.GT.AND P5, PT, R0.reuse, 0x1, P1 ;  /* 0x000000010000780c */ /* 0x040fe20000fa4270 */
[-C--:B------:R-:W-:Y:S01]  /*a080*/  FMUL R49, R49, R154.reuse ;  /* 0x0000009a31317220 */ /* 0x080fe20000400000 */
[----:B------:R-:W-:Y:S01]  /*a090*/  ISETP.GT.AND P4, PT, R0, RZ, P2 ;  /* 0x000000ff0000720c */ /* 0x000fe20001784270 */
[-C--:B-1----:R-:W-:Y:S01]  /*a0a0*/  FMUL R21, R26, R154.reuse ;  /* 0x0000009a1a157220 */ /* 0x082fe20000400000 */
[----:B------:R-:W-:Y:S01]  /*a0b0*/  F2FP.TF32.F32.PACK_B R3, R3 ;  /* 0x00000003ff03723e */ /* 0x000fe200024050ff */
[----:B------:R-:W-:Y:S01]  /*a0c0*/  FMUL R51, R51, R154 ;  /* 0x0000009a33337220 */ /* 0x000fe20000400000 */
[----:B------:R-:W-:Y:S01]  /*a0d0*/  IADD3 R6, P3, R11, R4, RZ ;  /* 0x000000040b067210 */ /* 0x000fe20007f7e0ff */
[-C--:B--2---:R-:W-:Y:S01]  /*a0e0*/  FMUL R13, R28, R154.reuse ;  /* 0x0000009a1c0d7220 */ /* 0x084fe20000400000 */
[----:B------:R-:W-:Y:S01]  /*a0f0*/  F2FP.TF32.F32.PACK_B R21, R21 ;  /* 0x00000015ff15723e */ /* 0x000fe200024050ff */
[----:B------:R0:W-:Y:S01]  /*a100*/  @P0 STG.E desc[UR36][R4.64], R3 ;  /* 0x0000000304000986 */ /* 0x0001e2000c101924 */
[C---:B------:R-:W-:Y:S01]  /*a110*/  ISETP.GT.AND P0, PT, R0.reuse, 0x1, P2 ;  /* 0x000000010000780c */ /* 0x040fe20001704270 */
[--C-:B------:R-:W-:Y:S01]  /*a120*/  IMAD.X R7, R9, 0x1, R5.reuse, P3 ;  /* 0x0000000109077824 */ /* 0x100fe200018e0605 */
[C---:B------:R-:W-:Y:S01]  /*a130*/  ISETP.GT.AND P3, PT, R0.reuse, 0x9, P1 ;  /* 0x000000090000780c */ /* 0x040fe20000f64270 */
[----:B------:R-:W-:Y:S01]  /*a140*/  @P5 STG.E desc[UR36][R4.64+0x4], R25 ;  /* 0x0000041904005986 */ /* 0x000fe2000c101924 */
[----:B------:R-:W-:Y:S01]  /*a150*/  F2FP.TF32.F32.PACK_B R13, R13 ;  /* 0x0000000dff0d723e */ /* 0x000fe200024050ff */
[----:B------:R-:W-:Y:S01]  /*a160*/  FMUL R53, R53, R154 ;  /* 0x0000009a35357220 */ /* 0x000fe20000400000 */
[----:B------:R-:W-:Y:S01]  /*a170*/  IADD3 R8, P5, R11, R4, RZ ;  /* 0x000000040b087210 */ /* 0x000fe20007fbe0ff */
[----:B------:R1:W-:Y:S01]  /*a180*/  @P4 STG.E desc[UR36][R6.64], R21 ;  /* 0x0000001506004986 */ /* 0x0003e2000c101924 */
[----:B------:R-:W-:Y:S01]  /*a190*/  ISETP.GT.AND P4, PT, R0, 0x8, P1 ;  /* 0x000000080000780c */ /* 0x000fe20000f84270 */
[-C--:B------:R-:W-:Y:S01]  /*a1a0*/  FMUL R11, R32, R154.reuse ;  /* 0x0000009a200b7220 */ /* 0x080fe20000400000 */
[----:B------:R-:W-:Y:S01]  /*a1b0*/  F2FP.TF32.F32.PACK_B R31, R31 ;  /* 0x0000001fff1f723e */ /* 0x000fe200024050ff */
[-C--:B0-----:R-:W-:Y:S01]  /*a1c0*/  FMUL R3, R30, R154.reuse ;  /* 0x0000009a1e037220 */ /* 0x081fe20000400000 */
[----:B------:R-:W-:Y:S01]  /*a1d0*/  IMAD.X R9, R9, 0x1, R5, P5 ;  /* 0x0000000109097824 */ /* 0x000fe200028e0605 */
[----:B------:R-:W-:Y:S01]  /*a1e0*/  @P0 STG.E desc[UR36][R6.64+0x4], R27 ;  /* 0x0000041b06000986 */ /* 0x000fe2000c101924 */
[C---:B------:R-:W-:Y:S01]  /*a1f0*/  ISETP.GT.AND P0, PT, R0.reuse, 0x8, P2 ;  /* 0x000000080000780c */ /* 0x040fe20001704270 */
[-C--:B------:R-:W-:Y:S01]  /*a200*/  FMUL R55, R55, R154.reuse ;  /* 0x0000009a37377220 */ /* 0x080fe20000400000 */
[----:B------:R-:W-:Y:S01]  /*a210*/  F2FP.TF32.F32.PACK_B R3, R3 ;  /* 0x00000003ff03723e */ /* 0x000fe200024050ff */
[----:B------:R-:W-:Y:S01]  /*a220*/  @P3 STG.E desc[UR36][R4.64+0x24], R29 ;  /* 0x0000241d04003986 */ /* 0x000fe2000c101924 */
[----:B------:R-:W-:Y:S01]  /*a230*/  ISETP.GT.AND P5, PT, R0, 0x10, P1 ;  /* 0x000000100000780c */ /* 0x000fe20000fa4270 */
[-C--:B-1----:R-:W-:Y:S01]  /*a240*/  FMUL R21, R36, R154.reuse ;  /* 0x0000009a24157220 */ /* 0x082fe20000400000 */
[C---:B------:R-:W-:Y:S01]  /*a250*/  ISETP.GT.AND P3, PT, R0.reuse, 0x11, P1 ;  /* 0x000000110000780c */ /* 0x040fe20000f64270 */
[----:B------:R0:W-:Y:S01]  /*a260*/  @P4 STG.E desc[UR36][R4.64+0x20], R13 ;  /* 0x0000200d04004986 */ /* 0x0001e2000c101924 */
[C---:B------:R-:W-:Y:S01]  /*a270*/  ISETP.GT.AND P4, PT, R0.reuse, 0x9, P2 ;  /* 0x000000090000780c */ /* 0x040fe20001784270 */
[-C--:B------:R-:W-:Y:S01]  /*a280*/  FMUL R57, R57, R154.reuse ;  /* 0x0000009a39397220 */ /* 0x080fe20000400000 */
[----:B------:R-:W-:Y:S01]  /*a290*/  F2FP.TF32.F32.PACK_B R11, R11 ;  /* 0x0000000bff0b723e */ /* 0x000fe200024050ff */
[-C--:B------:R-:W-:Y:S01]  /*a2a0*/  FMUL R59, R59, R154.reuse ;  /* 0x0000009a3b3b7220 */ /* 0x080fe20000400000 */
[----:B------:R-:W-:Y:S01]  /*a2b0*/  F2FP.TF32.F32.PACK_B R33, R33 ;  /* 0x00000021ff21723e */ /* 0x000fe200024050ff */
[----:B------:R1:W-:Y:S01]  /*a2c0*/  @P0 STG.E desc[UR36][R8.64+0x20], R3 ;  /* 0x0000200308000986 */ /* 0x0003e2000c101924 */
[----:B------:R-:W-:Y:S01]  /*a2d0*/  ISETP.GT.AND P0, PT, R0, 0x10, P2 ;  /* 0x000000100000780c */ /* 0x000fe20001704270 */
[-C--:B------:R-:W-:Y:S01]  /*a2e0*/  FMUL R61, R61, R154.reuse ;  /* 0x0000009a3d3d7220 */ /* 0x080fe20000400000 */
[----:B------:R-:W-:Y:S01]  /*a2f0*/  F2FP.TF32.F32.PACK_B R35, R35 ;  /* 0x00000023ff23723e */ /* 0x000fe200024050ff */
[-C--:B------:R-:W-:Y:S01]  /*a300*/  FMUL R63, R63, R154.reuse ;  /* 0x0000009a3f3f7220 */ /* 0x080fe20000400000 */
[----:B------:R-:W-:Y:S01]  /*a310*/  F2FP.TF32.F32.PACK_B R21, R21 ;  /* 0x00000015ff15723e */ /* 0x000fe200024050ff */
[-C--:B0-----:R-:W-:Y:S01]  /*a320*/  FMUL R13, R34, R154.reuse ;  /* 0x0000009a220d7220 */ /* 0x081fe20000400000 */
[----:B------:R-:W-:Y:S01]  /*a330*/  F2FP.TF32.F32.PACK_B R37, R37 ;  /* 0x00000025ff25723e */ /* 0x000fe200024050ff */
[----:B------:R-:W-:Y:S01]  /*a340*/  @P4 STG.E desc[UR36][R14.64+0x24], R31 ;  /* 0x0000241f0e004986 */ /* 0x000fe2000c101924 */
[C---:B------:R-:W-:Y:S01]  /*a350*/  ISETP.GT.AND P4, PT, R0.reuse, 0x11, P2 ;  /* 0x000000110000780c */ /* 0x040fe20001784270 */
[----:B------:R-:W-:Y:S01]  /*a360*/  FMUL R65, R65, R154 ;  /* 0x0000009a41417220 */ /* 0x000fe20000400000 */
[----:B------:R-:W-:Y:S01]  /*a370*/  F2FP.TF32.F32.PACK_B R13, R13 ;  /* 0x0000000dff0d723e */ /* 0x000fe200024050ff */
[----:B------:R0:W-:Y:S01]  /*a380*/  @P5 STG.E desc[UR36][R4.64+0x40], R11 ;  /* 0x0000400b04005986 */ /* 0x0001e2000c101924 */
[----:B------:R-:W-:Y:S01]  /*a390*/  ISETP.GT.AND P5, PT, R0, 0x18, P1 ;  /* 0x000000180000780c */ /* 0x000fe20000fa4270 */
[----:B------:R-:W-:-:S02]  /*a3a0*/  @P0 IMAD.MOV.U32 R6, RZ, RZ, R14 ;  /* 0x000000ffff060224 */ /* 0x000fc400078e000e */
[-C--:B-1----:R-:W-:Y:S01]  /*a3b0*/  FMUL R3, R38, R154.reuse ;  /* 0x0000009a26037220 */ /* 0x082fe20000400000 */
[--C-:B------:R-:W-:Y:S01]  /*a3c0*/  @P0 IMAD.MOV.U32 R7, RZ, RZ, R15.reuse ;  /* 0x000000ffff070224 */ /* 0x100fe200078e000f */
[----:B------:R-:W-:Y:S01]  /*a3d0*/  @P3 STG.E desc[UR36][R4.64+0x44], R33 ;  /* 0x0000442104003986 */ /* 0x000fe2000c101924 */
[----:B------:R-:W-:Y:S01]  /*a3e0*/  ISETP.GT.AND P3, PT, R0, 0x19, P1 ;  /* 0x000000190000780c */ /* 0x000fe20000f64270 */
[-C--:B------:R-:W-:Y:S01]  /*a3f0*/  FMUL R9, R40, R154.reuse ;  /* 0x0000009a28097220 */ /* 0x080fe20000400000 */
[----:B------:R-:W-:Y:S01]  /*a400*/  F2FP.TF32.F32.PACK_B R3, R3 ;  /* 0x00000003ff03723e */ /* 0x000fe200024050ff */
[----:B------:R1:W-:Y:S01]  /*a410*/  @P0 STG.E desc[UR36][R6.64+0x40], R13 ;  /* 0x0000400d06000986 */ /* 0x0003e2000c101924 */
[----:B------:R-:W-:Y:S01]  /*a420*/  ISETP.GT.AND P0, PT, R0, 0x18, P2 ;  /* 0x000000180000780c */ /* 0x000fe20001704270 */
[-C--:B------:R-:W-:Y:S01]  /*a430*/  FMUL R67, R67, R154.reuse ;  /* 0x0000009a43437220 */ /* 0x080fe20000400000 */
[----:B------:R-:W-:Y:S01]  /*a440*/  F2FP.TF32.F32.PACK_B R39, R39 ;  /* 0x00000027ff27723e */ /* 0x000fe200024050ff */
[-C--:B0-----:R-:W-:Y:S01]  /*a450*/  FMUL R11, R42, R154.reuse ;  /* 0x0000009a2a0b7220 */ /* 0x081fe20000400000 */
[----:B------:R-:W-:Y:S01]  /*a460*/  F2FP.TF32.F32.PACK_B R9, R9 ;  /* 0x00000009ff09723e */ /* 0x000fe200024050ff */
[-C--:B------:R-:W-:Y:S01]  /*a470*/  FMUL R69, R69, R154.reuse ;  /* 0x0000009a45457220 */ /* 0x080fe20000400000 */
[----:B------:R-:W-:Y:S01]  /*a480*/  F2FP.TF32.F32.PACK_B R41, R41 ;  /* 0x00000029ff29723e */ /* 0x000fe200024050ff */
[-C--:B------:R-:W-:Y:S01]  /*a490*/  FMUL R71, R71, R154.reuse ;  /* 0x0000009a47477220 */ /* 0x080fe20000400000 */
[----:B------:R-:W-:Y:S01]  /*a4a0*/  F2FP.TF32.F32.PACK_B R11, R11 ;  /* 0x0000000bff0b723e */ /* 0x000fe200024050ff */
[-C--:B------:R-:W-:Y:S01]  /*a4b0*/  FMUL R73, R73, R154.reuse ;  /* 0x0000009a49497220 */ /* 0x080fe20000400000 */
[----:B------:R-:W-:Y:S01]  /*a4c0*/  F2FP.TF32.F32.PACK_B R43, R43 ;  /* 0x0000002bff2b723e */ /* 0x000fe200024050ff */
[--C-:B-1----:R-:W-:Y:S01]  /*a4d0*/  @P4 IMAD.MOV.U32 R6, RZ, RZ, R14.reuse ;  /* 0x000000ffff064224 */ /* 0x102fe200078e000e */
[----:B------:R-:W-:Y:S01]  /*a4e0*/  F2FP.TF32.F32.PACK_B R45, R45 ;  /* 0x0000002dff2d723e */ /* 0x000fe200024050ff */
[--C-:B------:R-:W-:Y:S01]  /*a4f0*/  @P4 IMAD.MOV.U32 R7, RZ, RZ, R15.reuse ;  /* 0x000000ffff074224 */ /* 0x100fe200078e000f */
[----:B------:R-:W-:Y:S01]  /*a500*/  F2FP.TF32.F32.PACK_B R47, R47 ;  /* 0x0000002fff2f723e */ /* 0x000fe200024050ff */
[-C--:B------:R-:W-:Y:S01]  /*a510*/  FMUL R75, R75, R154.reuse ;  /* 0x0000009a4b4b7220 */ /* 0x080fe20000400000 */
[----:B------:R-:W-:Y:S01]  /*a520*/  F2FP.TF32.F32.PACK_B R49, R49 ;  /* 0x00000031ff31723e */ /* 0x000fe200024050ff */
[-C--:B------:R-:W-:Y:S01]  /*a530*/  FMUL R77, R77, R154.reuse ;  /* 0x0000009a4d4d7220 */ /* 0x080fe20000400000 */
[----:B------:R0:W-:Y:S01]  /*a540*/  @P4 STG.E desc[UR36][R6.64+0x44], R35 ;  /* 0x0000442306004986 */ /* 0x0001e2000c101924 */
[C---:B------:R-:W-:Y:S01]  /*a550*/  ISETP.GT.AND P4, PT, R0.reuse, 0x19, P2 ;  /* 0x000000190000780c */ /* 0x040fe20001784270 */
[-C--:B------:R-:W-:Y:S01]  /*a560*/  FMUL R79, R79, R154.reuse ;  /* 0x0000009a4f4f7220 */ /* 0x080fe20000400000 */
[----:B------:R-:W-:Y:S01]  /*a570*/  F2FP.TF32.F32.PACK_B R51, R51 ;  /* 0x00000033ff33723e */ /* 0x000fe200024050ff */
[----:B------:R1:W-:Y:S01]  /*a580*/  @P5 STG.E desc[UR36][R4.64+0x60], R21 ;  /* 0x0000601504005986 */ /* 0x0003e2000c101924 */
[----:B------:R-:W-:Y:S01]  /*a590*/  ISETP.GT.AND P5, PT, R0, 0x20, P1 ;  /* 0x000000200000780c */ /* 0x000fe20000fa4270 */
[-C--:B------:R-:W-:Y:S01]  /*a5a0*/  FMUL R13, R80, R154.reuse ;  /* 0x0000009a500d7220 */ /* 0x080fe20000400000 */
[----:B------:R-:W-:Y:S01]  /*a5b0*/  F2FP.TF32.F32.PACK_B R53, R53 ;  /* 0x00000035ff35723e */ /* 0x000fe200024050ff */
[----:B------:R-:W-:Y:S01]  /*a5c0*/  @P3 STG.E desc[UR36][R4.64+0x64], R37 ;  /* 0x0000642504003986 */ /* 0x000fe2000c101924 */
[----:B------:R-:W-:Y:S01]  /*a5d0*/  ISETP.GT.AND P3, PT, R0, 0x21, P1 ;  /* 0x000000210000780c */ /* 0x000fe20000f64270 */
[-C--:B------:R-:W-:Y:S01]  /*a5e0*/  FMUL R81, R81, R154.reuse ;  /* 0x0000009a51517220 */ /* 0x080fe20000400000 */
[----:B------:R-:W-:Y:S01]  /*a5f0*/  F2FP.TF32.F32.PACK_B R55, R55 ;  /* 0x00000037ff37723e */ /* 0x000fe200024050ff */
[----:B0-----:R-:W-:Y:S01]  /*a600*/  @P0 IMAD.MOV.U32 R6, RZ, RZ, R14 ;  /* 0x000000ffff060224 */ /* 0x001fe200078e000e */
[----:B------:R-:W-:Y:S01]  /*a610*/  F2FP.TF32.F32.PACK_B R57, R57 ;  /* 0x00000039ff39723e */ /* 0x000fe200024050ff */
[----:B------:R-:W-:Y:S01]  /*a620*/  @P0 IMAD.MOV.U32 R7, RZ, RZ, R15 ;  /* 0x000000ffff070224 */ /* 0x000fe200078e000f */
[----:B------:R-:W-:Y:S01]  /*a630*/  F2FP.TF32.F32.PACK_B R59, R59 ;  /* 0x0000003bff3b723e */ /* 0x000fe200024050ff */
[-C--:B------:R-:W-:Y:S01]  /*a640*/  FMUL R83, R83, R154.reuse ;  /* 0x0000009a53537220 */ /* 0x080fe20000400000 */
[----:B------:R-:W-:Y:S01]  /*a650*/  F2FP.TF32.F32.PACK_B R61, R61 ;  /* 0x0000003dff3d723e */ /* 0x000fe200024050ff */
[-C--:B-1----:R-:W-:Y:S01]  /*a660*/  FMUL R21, R84, R154.reuse ;  /* 0x0000009a54157220 */ /* 0x082fe20000400000 */
[----:B------:R0:W-:Y:S01]  /*a670*/  @P0 STG.E desc[UR36][R6.64+0x60], R3 ;  /* 0x0000600306000986 */ /* 0x0001e2000c101924 */
[----:B------:R-:W-:Y:S01]  /*a680*/  ISETP.GT.AND P0, PT, R0, 0x20, P2 ;  /* 0x000000200000780c */ /* 0x000fe20001704270 */
[-C--:B------:R-:W-:Y:S01]  /*a690*/  FMUL R85, R85, R154.reuse ;  /* 0x0000009a55557220 */ /* 0x080fe20000400000 */
[----:B------:R-:W-:Y:S01]  /*a6a0*/  F2FP.TF32.F32.PACK_B R63, R63 ;  /* 0x0000003fff3f723e */ /* 0x000fe200024050ff */
[----:B------:R-:W-:Y:S01]  /*a6b0*/  FMUL R87, R87, R154 ;  /* 0x0000009a57577220 */ /* 0x000fe20000400000 */
[----:B------:R-:W-:-:S02]  /*a6c0*/  F2FP.TF32.F32.PACK_B R65, R65 ;  /* 0x00000041ff41723e */ /* 0x000fc400024050ff */
[----:B------:R-:W-:Y:S02]  /*a6d0*/  F2FP.TF32.F32.PACK_B R67, R67 ;  /* 0x00000043ff43723e */ /* 0x000fe400024050ff */
[----:B------:R-:W-:Y:S02]  /*a6e0*/  F2FP.TF32.F32.PACK_B R69, R69 ;  /* 0x00000045ff45723e */ /* 0x000fe400024050ff */
[----:B------:R-:W-:Y:S01]  /*a6f0*/  F2FP.TF32.F32.PACK_B R71, R71 ;  /* 0x00000047ff47723e */ /* 0x000fe200024050ff */
[----:B0-----:R-:W-:Y:S02]  /*a700*/  @P4 IMAD.MOV.U32 R6, RZ, RZ, R14 ;  /* 0x000000ffff064224 */ /* 0x001fe400078e000e */
[----:B------:R-:W-:Y:S01]  /*a710*/  FMUL R3, R44, R154 ;  /* 0x0000009a2c037220 */ /* 0x000fe20000400000 */
[----:B------:R-:W-:Y:S01]  /*a720*/  @P4 IMAD.MOV.U32 R7, RZ, RZ, R15 ;  /* 0x000000ffff074224 */ /* 0x000fe200078e000f */
[----:B------:R-:W-:Y:S02]  /*a730*/  F2FP.TF32.F32.PACK_B R73, R73 ;  /* 0x00000049ff49723e */ /* 0x000fe400024050ff */
[----:B------:R-:W-:-:S02]  /*a740*/  F2FP.TF32.F32.PACK_B R75, R75 ;  /* 0x0000004bff4b723e */ /* 0x000fc400024050ff */
[----:B------:R0:W-:Y:S01]  /*a750*/  @P4 STG.E desc[UR36][R6.64+0x64], R39 ;  /* 0x0000642706004986 */ /* 0x0001e2000c101924 */
[C---:B------:R-:W-:Y:S02]  /*a760*/  ISETP.GT.AND P4, PT, R0.reuse, 0x21, P2 ;  /* 0x000000210000780c */ /* 0x040fe40001784270 */
[----:B------:R-:W-:Y:S01]  /*a770*/  F2FP.TF32.F32.PACK_B R3, R3 ;  /* 0x00000003ff03723e */ /* 0x000fe200024050ff */
[----:B------:R1:W-:Y:S01]  /*a780*/  @P5 STG.E desc[UR36][R4.64+0x80], R9 ;  /* 0x0000800904005986 */ /* 0x0003e2000c101924 */
[C---:B------:R-:W-:Y:S02]  /*a790*/  ISETP.GT.AND P5, PT, R0.reuse, 0x28, P1 ;  /* 0x000000280000780c */ /* 0x040fe40000fa4270 */
[----:B------:R-:W-:Y:S01]  /*a7a0*/  F2FP.TF32.F32.PACK_B R77, R77 ;  /* 0x0000004dff4d723e */ /* 0x000fe200024050ff */
[----:B------:R-:W-:Y:S01]  /*a7b0*/  @P3 STG.E desc[UR36][R4.64+0x84], R41 ;  /* 0x0000842904003986 */ /* 0x000fe2000c101924 */
[----:B------:R-:W-:Y:S02]  /*a7c0*/  ISETP.GT.AND P3, PT, R0, 0x29, P1 ;  /* 0x000000290000780c */ /* 0x000fe40000f64270 */
[----:B------:R-:W-:Y:S01]  /*a7d0*/  F2FP.TF32.F32.PACK_B R79, R79 ;  /* 0x0000004fff4f723e */ /* 0x000fe200024050ff */
[----:B0-----:R-:W-:Y:S01]  /*a7e0*/  @P0 IMAD.MOV.U32 R6, RZ, RZ, R14 ;  /* 0x000000ffff060224 */ /* 0x001fe200078e000e */
[----:B------:R-:W-:Y:S01]  /*a7f0*/  F2FP.TF32.F32.PACK_B R13, R13 ;  /* 0x0000000dff0d723e */ /* 0x000fe200024050ff */
[----:B------:R-:W-:Y:S01]  /*a800*/  @P0 IMAD.MOV.U32 R7, RZ, RZ, R15 ;  /* 0x000000ffff070224 */ /* 0x000fe200078e000f */
[----:B------:R-:W-:Y:S01]  /*a810*/  F2FP.TF32.F32.PACK_B R81, R81 ;  /* 0x00000051ff51723e */ /* 0x000fe200024050ff */
[----:B-1----:R-:W-:Y:S01]  /*a820*/  FMUL R9, R46, R154 ;  /* 0x0000009a2e097220 */ /* 0x002fe20000400000 */
[----:B------:R-:W-:-:S02]  /*a830*/  F2FP.TF32.F32.PACK_B R83, R83 ;  /* 0x00000053ff53723e */ /* 0x000fc400024050ff */
[----:B------:R0:W-:Y:S01]  /*a840*/  @P0 STG.E desc[UR36][R6.64+0x80], R11 ;  /* 0x0000800b06000986 */ /* 0x0001e2000c101924 */
[----:B------:R-:W-:Y:S02]  /*a850*/  ISETP.GT.AND P0, PT, R0, 0x28, P2 ;  /* 0x000000280000780c */ /* 0x000fe40001704270 */
[----:B------:R-:W-:Y:S02]  /*a860*/  F2FP.TF32.F32.PACK_B R9, R9 ;  /* 0x00000009ff09723e */ /* 0x000fe400024050ff */
[----:B------:R-:W-:Y:S02]  /*a870*/  F2FP.TF32.F32.PACK_B R21, R21 ;  /* 0x00000015ff15723e */ /* 0x000fe400024050ff */
[----:B------:R-:W-:Y:S02]  /*a880*/  F2FP.TF32.F32.PACK_B R85, R85 ;  /* 0x00000055ff55723e */ /* 0x000fe400024050ff */
[----:B------:R-:W-:Y:S01]  /*a890*/  F2FP.TF32.F32.PACK_B R87, R87 ;  /* 0x00000057ff57723e */ /* 0x000fe200024050ff */
[----:B0-----:R-:W-:-:S02]  /*a8a0*/  @P4 IMAD.MOV.U32 R6, RZ, RZ, R14 ;  /* 0x000000ffff064224 */ /* 0x001fc400078e000e */
[----:B------:R-:W-:Y:S01]  /*a8b0*/  FMUL R11, R48, R154 ;  /* 0x0000009a300b7220 */ /* 0x000fe20000400000 */
[----:B------:R-:W-:-:S04]  /*a8c0*/  @P4 IMAD.MOV.U32 R7, RZ, RZ, R15 ;  /* 0x000000ffff074224 */ /* 0x000fc800078e000f */
[----:B------:R-:W-:Y:S01]  /*a8d0*/  F2FP.TF32.F32.PACK_B R11, R11 ;  /* 0x0000000bff0b723e */ /* 0x000fe200024050ff */
[----:B------:R0:W-:Y:S01]  /*a8e0*/  @P4 STG.E desc[UR36][R6.64+0x84], R43 ;  /* 0x0000842b06004986 */ /* 0x0001e2000c101924 */
[----:B------:R-:W-:-:S03]  /*a8f0*/  ISETP.GT.AND P4, PT, R0, 0x29, P2 ;  /* 0x000000290000780c */ /* 0x000fc60001784270 */
[----:B------:R1:W-:Y:S01]  /*a900*/  @P5 STG.E desc[UR36][R4.64+0xa0], R3 ;  /* 0x0000a00304005986 */ /* 0x0003e2000c101924 */
[----:B------:R-:W-:-:S03]  /*a910*/  ISETP.GT.AND P5, PT, R0, 0x30, P1 ;  /* 0x000000300000780c */ /* 0x000fc60000fa4270 */
[----:B------:R-:W-:Y:S01]  /*a920*/  @P3 STG.E desc[UR36][R4.64+0xa4], R45 ;  /* 0x0000a42d04003986 */ /* 0x000fe2000c101924 */
[----:B------:R-:W-:Y:S01]  /*a930*/  ISETP.GT.AND P3, PT, R0, 0x31, P1 ;  /* 0x000000310000780c */ /* 0x000fe20000f64270 */
[----:B0-----:R-:W-:Y:S02]  /*a940*/  @P0 IMAD.MOV.U32 R6, RZ, RZ, R14 ;  /* 0x000000ffff060224 */ /* 0x001fe400078e000e */
[----:B------:R-:W-:Y:S02]  /*a950*/  @P0 IMAD.MOV.U32 R7, RZ, RZ, R15 ;  /* 0x000000ffff070224 */ /* 0x000fe400078e000f */
[----:B-1----:R-:W-:-:S03]  /*a960*/  FMUL R3, R50, R154 ;  /* 0x0000009a32037220 */ /* 0x002fc60000400000 */
[----:B------:R0:W-:Y:S01]  /*a970*/  @P0 STG.E desc[UR36][R6.64+0xa0], R9 ;  /* 0x0000a00906000986 */ /* 0x0001e2000c101924 */
[----:B------:R-:W-:Y:S02]  /*a980*/  ISETP.GT.AND P0, PT, R0, 0x30, P2 ;  /* 0x000000300000780c */ /* 0x000fe40001704270 */
[----:B------:R-:W-:Y:S01]  /*a990*/  F2FP.TF32.F32.PACK_B R3, R3 ;  /* 0x00000003ff03723e */ /* 0x000fe200024050ff */
[----:B0-----:R-:W-:Y:S02]  /*a9a0*/  @P4 IMAD.MOV.U32 R6, RZ, RZ, R14 ;  /* 0x000000ffff064224 */ /* 0x001fe400078e000e */
        /* <DEDUP_REMOVED lines=69> */
[----:B------:R-:W-:Y:S01]  /*ae00*/  @P3 STG.E desc[UR36][R4.64+0x144], R65 ;  /* 0x0001444104003986 */ /* 0x000fe2000c101924 */
[----:B------:R-:W-:-:S03]  /*ae10*/  ISETP.GT.AND P3, PT, R0, 0x59, P1 ;  /* 0x000000590000780c */ /* 0x000fc60000f64270 */
[----:B------:R1:W-:Y:S01]  /*ae20*/  @P5 STG.E desc[UR36][R4.64+0x140], R9 ;  /* 0x0001400904005986 */ /* 0x0003e2000c101924 */
[----:B------:R-:W-:Y:S01]  /*ae30*/  ISETP.GT.AND P5, PT, R0, 0x58, P1 ;  /* 0x000000580000780c */ /* 0x000fe20000fa4270 */
[----:B0-----:R-:W-:Y:S02]  /*ae40*/  @P0 IMAD.MOV.U32 R6, RZ, RZ, R14 ;  /* 0x000000ffff060224 */ /* 0x001fe400078e000e */
[----:B------:R-:W-:-:S05]  /*ae50*/  @P0 IMAD.MOV.U32 R7, RZ, RZ, R15 ;  /* 0x000000ffff070224 */ /* 0x000fca00078e000f */
[----:B------:R0:W-:Y:S01]  /*ae60*/  @P0 STG.E desc[UR36][R6.64+0x140], R11 ;  /* 0x0001400b06000986 */ /* 0x0001e2000c101924 */
[----:B------:R-:W-:Y:S01]  /*ae70*/  ISETP.GT.AND P0, PT, R0, 0x58, P2 ;  /* 0x000000580000780c */ /* 0x000fe20001704270 */
[----:B-1----:R-:W-:-:S05]  /*ae80*/  FMUL R9, R70, R154 ;  /* 0x0000009a46097220 */ /* 0x002fca0000400000 */
        /* <DEDUP_REMOVED lines=50> */
[----:B------:R-:W-:-:S05]  /*b1b0*/  @P4 IMAD.MOV.U32 R7, RZ, RZ, R15 ;  /* 0x000000ffff074224 */ /* 0x000fca00078e000f */
[----:B------:R0:W-:Y:S01]  /*b1c0*/  @P4 STG.E desc[UR36][R6.64+0x1a4], R79 ;  /* 0x0001a44f06004986 */ /* 0x0001e2000c101924 */
[----:B------:R-:W-:-:S03]  /*b1d0*/  ISETP.GT.AND P4, PT, R0, 0x71, P2 ;  /* 0x000000710000780c */ /* 0x000fc60001784270 */
[----:B------:R-:W-:Y:S01]  /*b1e0*/  @P3 STG.E desc[UR36][R4.64+0x1c0], R13 ;  /* 0x0001c00d04003986 */ /* 0x000fe2000c101924 */
[C---:B------:R-:W-:Y:S02]  /*b1f0*/  ISETP.GT.AND P3, PT, R0.reuse, 0x78, P1 ;  /* 0x000000780000780c */ /* 0x040fe40000f64270 */
[C---:B------:R-:W-:Y:S01]  /*b200*/  ISETP.GT.AND P1, PT, R0.reuse, 0x79, P1 ;  /* 0x000000790000780c */ /* 0x040fe20000f24270 */
[----:B------:R-:W-:Y:S01]  /*b210*/  @P5 STG.E desc[UR36][R4.64+0x1c4], R81 ;  /* 0x0001c45104005986 */ /* 0x000fe2000c101924 */
[C---:B------:R-:W-:Y:S02]  /*b220*/  ISETP.GT.AND P5, PT, R0.reuse, 0x78, P2 ;  /* 0x000000780000780c */ /* 0x040fe400017a4270 */
[----:B------:R-:W-:Y:S01]  /*b230*/  ISETP.GT.AND P2, PT, R0, 0x79, P2 ;  /* 0x000000790000780c */ /* 0x000fe20001744270 */
[----:B0-----:R-:W-:Y:S02]  /*b240*/  @P0 IMAD.MOV.U32 R6, RZ, RZ, R14 ;  /* 0x000000ffff060224 */ /* 0x001fe400078e000e */
[----:B------:R-:W-:-:S05]  /*b250*/  @P0 IMAD.MOV.U32 R7, RZ, RZ, R15 ;  /* 0x000000ffff070224 */ /* 0x000fca00078e000f */
[----:B------:R0:W-:Y:S02]  /*b260*/  @P0 STG.E desc[UR36][R6.64+0x1c0], R3 ;  /* 0x0001c00306000986 */ /* 0x0001e4000c101924 */
[----:B0-----:R-:W-:Y:S02]  /*b270*/  @P4 IMAD.MOV.U32 R6, RZ, RZ, R14 ;  /* 0x000000ffff064224 */ /* 0x001fe400078e000e */
[----:B------:R-:W-:-:S05]  /*b280*/  @P4 IMAD.MOV.U32 R7, RZ, RZ, R15 ;  /* 0x000000ffff074224 */ /* 0x000fca00078e000f */
[----:B------:R-:W-:Y:S04]  /*b290*/  @P4 STG.E desc[UR36][R6.64+0x1c4], R83 ;  /* 0x0001c45306004986 */ /* 0x000fe8000c101924 */
[----:B------:R-:W-:Y:S04]  /*b2a0*/  @P3 STG.E desc[UR36][R4.64+0x1e0], R21 ;  /* 0x0001e01504003986 */ /* 0x000fe8000c101924 */
[----:B------:R0:W-:Y:S02]  /*b2b0*/  @P1 STG.E desc[UR36][R4.64+0x1e4], R85 ;  /* 0x0001e45504001986 */ /* 0x0001e4000c101924 */
[----:B0-----:R-:W-:-:S02]  /*b2c0*/  @P5 IMAD.MOV.U32 R4, RZ, RZ, R14 ;  /* 0x000000ffff045224 */ /* 0x001fc400078e000e */
[----:B------:R-:W-:-:S05]  /*b2d0*/  @P5 IMAD.MOV.U32 R5, RZ, RZ, R15 ;  /* 0x000000ffff055224 */ /* 0x000fca00078e000f */
[----:B------:R0:W-:Y:S04]  /*b2e0*/  @P5 STG.E desc[UR36][R4.64+0x1e0], R9 ;  /* 0x0001e00904005986 */ /* 0x0001e8000c101924 */
[----:B------:R0:W-:Y:S02]  /*b2f0*/  @P2 STG.E desc[UR36][R14.64+0x1e4], R87 ;  /* 0x0001e4570e002986 */ /* 0x0001e4000c101924 */
.L_x_280:
[----:B------:R-:W-:Y:S05]  /*b300*/  BSYNC B0 ;  /* 0x0000000000007941 */ /* 0x000fea0003800000 */
.L_x_28:
[----:B------:R-:W-:Y:S01]  /*b310*/  ULDC UR4, c[0x0][0xc] ;  /* 0x0000030000047ab9 */ /* 0x000fe20000000800 */
[----:B------:R-:W-:Y:S01]  /*b320*/  ULDC UR5, c[0x0][0x10] ;  /* 0x0000040000057ab9 */ /* 0x000fe20000000800 */
[----:B---3--:R-:W3:Y:S01]  /*b330*/  LDC R3, c[0x0][0x14] ;  /* 0x00000500ff037b82 */ /* 0x008ee20000000800 */
[----:B------:R-:W-:Y:S01]  /*b340*/  UIMAD.WIDE.U32 UR4, UR4, UR5, URZ ;  /* 0x00000005040472a5 */ /* 0x000fe2000f8e003f */
[----:B------:R-:W-:Y:S01]  /*b350*/  PRMT R0, RZ, 0x7610, R0 ;  /* 0x00007610ff007816 */ /* 0x000fe20000000000 */
[----:B------:R-:W-:Y:S02]  /*b360*/  IMAD.MOV.U32 R153, RZ, RZ, -0x1 ;  /* 0xffffffffff997424 */ /* 0x000fe400078e00ff */
[----:B------:R-:W-:Y:S02]  /*b370*/  IMAD.MOV.U32 R23, RZ, RZ, -0x1 ;  /* 0xffffffffff177424 */ /* 0x000fe400078e00ff */
[----:B---3--:R-:W-:-:S04]  /*b380*/  IMAD.WIDE.U32 R16, R3, UR4, R16 ;  /* 0x0000000403107c25 */ /* 0x008fc8000f8e0010 */
[----:B------:R-:W-:Y:S01]  /*b390*/  IMAD R3, R3, UR5, RZ ;  /* 0x0000000503037c24 */ /* 0x000fe2000f8e02ff */
[----:B------:R-:W-:Y:S02]  /*b3a0*/  ULDC.64 UR4, c[0x0][0x650] ;  /* 0x0001940000047ab9 */ /* 0x000fe40000000a00 */
[----:B------:R-:W-:Y:S01]  /*b3b0*/  ISETP.GE.U32.AND P0, PT, R16, UR4, PT ;  /* 0x0000000410007c0c */ /* 0x000fe2000bf06070 */
[----:B------:R-:W-:-:S05]  /*b3c0*/  IMAD.IADD R17, R17, 0x1, R3 ;  /* 0x0000000111117824 */ /* 0x000fca00078e0203 */
[----:B------:R-:W-:-:S13]  /*b3d0*/  ISETP.GE.U32.AND.EX P0, PT, R17, UR5, PT, P0 ;  /* 0x0000000511007c0c */ /* 0x000fda000bf06100 */
[----:B------:R-:W-:Y:S05]  /*b3e0*/  @P0 BRA `(.L_x_281) ;  /* 0x0000000400640947 */ /* 0x000fea0003800000 */
[----:B------:R-:W3:Y:S01]  /*b3f0*/  S2R R12, SR_CTAID.X ;  /* 0x00000000000c7919 */ /* 0x000ee20000002500 */
[----:B0-2---:R-:W0:Y:S01]  /*b400*/  LDC.64 R10, c[0x0][0x628] ;  /* 0x00018a00ff0a7b82 */ /* 0x005e220000000a00 */
[----:B------:R-:W-:Y:S01]  /*b410*/  ULDC UR4, c[0x0][0x150] ;  /* 0x0000540000047ab9 */ /* 0x000fe20000000800 */
[----:B------:R-:W-:Y:S01]  /*b420*/  IMAD.MOV.U32 R8, RZ, RZ, R16 ;  /* 0x000000ffff087224 */ /* 0x000fe200078e0010 */
[----:B------:R-:W2:Y:S01]  /*b430*/  S2R R24, SR_CTAID.Y ;  /* 0x0000000000187919 */ /* 0x000ea20000002600 */
[----:B------:R-:W-:-:S04]  /*b440*/  IMAD.MOV.U32 R9, RZ, RZ, R17 ;  /* 0x000000ffff097224 */ /* 0x000fc800078e0011 */
[----:B------:R-:W1:Y:S08]  /*b450*/  LDC R21, c[0x0][0x144] ;  /* 0x00005100ff157b82 */ /* 0x000e700000000800 */
[----:B------:R-:W1:Y:S08]  /*b460*/  LDC R0, c[0x0][0x630] ;  /* 0x00018c00ff007b82 */ /* 0x000e700000000800 */
[----:B------:R-:W1:Y:S01]  /*b470*/  LDC.64 R14, c[0x0][0x620] ;  /* 0x00018800ff0e7b82 */ /* 0x000e620000000a00 */
[----:B0-----:R-:W-:-:S04]  /*b480*/  ISETP.NE.U32.AND P0, PT, R10, RZ, PT ;  /* 0x000000ff0a00720c */ /* 0x001fc80003f05070 */
[----:B------:R-:W-:Y:S02]  /*b490*/  ISETP.NE.AND.EX P0, PT, R11, RZ, PT, P0 ;  /* 0x000000ff0b00720c */ /* 0x000fe40003f05300 */
[----:B---3--:R-:W-:-:S05]  /*b4a0*/  I2FP.F32.U32 R3, R12 ;  /* 0x0000000c00037245 */ /* 0x008fca0000201000 */
[----:B------:R-:W-:-:S04]  /*b4b0*/  FMUL R3, R3, UR4 ;  /* 0x0000000403037c20 */ /* 0x000fc80008400000 */
[----:B------:R0:W3:Y:S02]  /*b4c0*/  F2I.U32.TRUNC.NTZ R20, R3 ;  /* 0x0000000300147305 */ /* 0x0000e4000020f000 */
[----:B--2---:R-:W-:Y:S05]  /*b4d0*/  @!P0 BRA `(.L_x_282) ;  /* 0x0000000000288947 */ /* 0x004fea0003800000 */
[----:B0-----:R-:W0:Y:S02]  /*b4e0*/  LDC R3, c[0x0][0x634] ;  /* 0x00018d00ff037b82 */ /* 0x001e240000000800 */
        /* <DEDUP_REMOVED lines=9> */
.L_x_282:
[----:B------:R-:W2:Y:S01]  /*b580*/  LDC.64 R28, c[0x0][0x640] ;  /* 0x00019000ff1c7b82 */ /* 0x000ea20000000a00 */
[-CC-:B-1----:R-:W-:Y:S01]  /*b590*/  SHF.R.U64 R23, R8, R0.reuse, R9.reuse ;  /* 0x0000000008177219 */ /* 0x182fe20000001209 */
[----:B---3--:R-:W-:Y:S01]  /*b5a0*/  IMAD.MOV R20, RZ, RZ, -R20 ;  /* 0x000000ffff147224 */ /* 0x008fe200078e0a14 */
[----:B------:R-:W-:Y:S01]  /*b5b0*/  SHF.R.U32.HI R0, RZ, R0, R9 ;  /* 0x00000000ff007219 */ /* 0x000fe20000011609 */
[----:B------:R-:W-:Y:S01]  /*b5c0*/  ULDC UR4, c[0x0][0x154] ;  /* 0x0000550000047ab9 */ /* 0x000fe20000000800 */
[----:B0-----:R-:W-:Y:S01]  /*b5d0*/  IADD3 R3, P0, RZ, -R23, RZ ;  /* 0x80000017ff037210 */ /* 0x001fe20007f1e0ff */
[----:B------:R-:W-:Y:S02]  /*b5e0*/  IMAD R21, R21, R20, R12 ;  /* 0x0000001415157224 */ /* 0x000fe400078e020c */
[----:B------:R-:W0:Y:S01]  /*b5f0*/  LDC R6, c[0x0][0x618] ;  /* 0x00018600ff067b82 */ /* 0x000e220000000800 */
[----:B------:R-:W-:Y:S02]  /*b600*/  IMAD.MOV.U32 R7, RZ, RZ, 0x1 ;  /* 0x00000001ff077424 */ /* 0x000fe400078e00ff */
[----:B------:R-:W-:-:S04]  /*b610*/  IMAD.X R5, RZ, RZ, ~R0, P0 ;  /* 0x000000ffff057224 */ /* 0x000fc800000e0e00 */
[-C--:B------:R-:W-:Y:S01]  /*b620*/  IMAD R0, R5, R14.reuse, RZ ;  /* 0x0000000e05007224 */ /* 0x080fe200078e02ff */
[----:B------:R-:W1:Y:S01]  /*b630*/  LDC R8, c[0x0][0x608] ;  /* 0x00018200ff087b82 */ /* 0x000e620000000800 */
[----:B------:R-:W-:-:S04]  /*b640*/  IMAD.WIDE.U32 R4, R3, R14, R16 ;  /* 0x0000000e03047225 */ /* 0x000fc800078e0010 */
[----:B------:R-:W-:Y:S01]  /*b650*/  IMAD R3, R3, R15, R0 ;  /* 0x0000000f03037224 */ /* 0x000fe200078e0200 */
[----:B------:R-:W-:Y:S02]  /*b660*/  I2FP.F32.U32 R0, R24 ;  /* 0x0000001800007245 */ /* 0x000fe40000201000 */
[----:B------:R-:W3:Y:S01]  /*b670*/  LDC R26, c[0x0][0x658] ;  /* 0x00019600ff1a7b82 */ /* 0x000ee20000000800 */
[----:B------:R-:W-:Y:S01]  /*b680*/  IMAD.IADD R3, R5, 0x1, R3 ;  /* 0x0000000105037824 */ /* 0x000fe200078e0203 */
[----:B--2---:R-:W-:Y:S01]  /*b690*/  ISETP.NE.U32.AND P0, PT, R28, RZ, PT ;  /* 0x000000ff1c00720c */ /* 0x004fe20003f05070 */
[----:B------:R-:W-:Y:S01]  /*b6a0*/  FMUL R0, R0, UR4 ;  /* 0x0000000400007c20 */ /* 0x000fe20008400000 */
[----:B------:R-:W-:Y:S02]  /*b6b0*/  IMAD.MOV.U32 R5, RZ, RZ, -0x1 ;  /* 0xffffffffff057424 */ /* 0x000fe400078e00ff */
[----:B------:R-:W-:Y:S01]  /*b6c0*/  ISETP.NE.AND.EX P0, PT, R29, RZ, PT, P0 ;  /* 0x000000ff1d00720c */ /* 0x000fe20003f05300 */
[----:B------:R2:W2:Y:S01]  /*b6d0*/  F2I.U32.TRUNC.NTZ R13, R0 ;  /* 0x00000000000d7305 */ /* 0x0004a2000020f000 */
[----:B------:R-:W2:Y:S01]  /*b6e0*/  LDC R15, c[0x0][0x148] ;  /* 0x00005200ff0f7b82 */ /* 0x000ea20000000800 */
[----:B0-----:R-:W-:-:S02]  /*b6f0*/  SHF.R.U64 R12, R4, R6, R3 ;  /* 0x00000006040c7219 */ /* 0x001fc40000001203 */
[----:B------:R-:W-:-:S05]  /*b700*/  SHF.R.U32.HI R3, RZ, R6, R3 ;  /* 0x00000006ff037219 */ /* 0x000fca0000011603 */
[----:B------:R-:W0:Y:S01]  /*b710*/  LDC R20, c[0x0][0x600] ;  /* 0x00018000ff147b82 */ /* 0x000e220000000800 */
[-CC-:B-1----:R-:W-:Y:S02]  /*b720*/  SHF.R.U64 R10, R12, R8.reuse, R3.reuse ;  /* 0x000000080c0a7219 */ /* 0x182fe40000001203 */
[----:B------:R-:W-:-:S05]  /*b730*/  SHF.R.U32.HI R3, RZ, R8, R3 ;  /* 0x00000008ff037219 */ /* 0x000fca0000011603 */
[----:B------:R-:W1:Y:S01]  /*b740*/  LDC R27, c[0x0][0x648] ;  /* 0x00019200ff1b7b82 */ /* 0x000e620000000800 */
[-C--:B---3--:R-:W-:Y:S02]  /*b750*/  SHF.L.U32 R4, R5, R26.reuse, RZ ;  /* 0x0000001a05047219 */ /* 0x088fe400000006ff */
[--C-:B------:R-:W-:Y:S02]  /*b760*/  SHF.R.U64 R14, R10, R26, R3.reuse ;  /* 0x0000001a0a0e7219 */ /* 0x100fe40000001203 */
[----:B------:R-:W-:Y:S02]  /*b770*/  LOP3.LUT R25, RZ, R4, RZ, 0x33, !PT ;  /* 0x00000004ff197212 */ /* 0x000fe400078e33ff */
[-C--:B------:R-:W-:Y:S01]  /*b780*/  SHF.R.U32.HI R5, RZ, R26.reuse, R3 ;  /* 0x0000001aff057219 */ /* 0x080fe20000011603 */
[----:B------:R-:W3:Y:S01]  /*b790*/  LDC R30, c[0x0][0x638] ;  /* 0x00018e00ff1e7b82 */ /* 0x000ee20000000800 */
[----:B------:R-:W-:Y:S01]  /*b7a0*/  SHF.L.U32 R152, R7, R26, RZ ;  /* 0x0000001a07987219 */ /* 0x000fe200000006ff */
[----:B------:R-:W-:-:S06]  /*b7b0*/  IMAD.MOV.U32 R4, RZ, RZ, R14 ;  /* 0x000000ffff047224 */ /* 0x000fcc00078e000e */
[----:B------:R-:W0:Y:S01]  /*b7c0*/  LDC R31, c[0x0][0x610] ;  /* 0x00018400ff1f7b82 */ /* 0x000e220000000800 */
[----:B------:R-:W-:Y:S05]  /*b7d0*/  @!P0 BRA `(.L_x_283) ;  /* 0x0000000000288947 */ /* 0x000fea0003800000 */
[----:B------:R-:W4:Y:S02]  /*b7e0*/  LDC R3, c[0x0][0x64c] ;  /* 0x00019300ff037b82 */ /* 0x000f240000000800 */
[----:B----4-:R-:W-:-:S05]  /*b7f0*/  IADD3 R3, P0, R14, R3, RZ ;  /* 0x000000030e037210 */ /* 0x010fca0007f1e0ff */
        /* <DEDUP_REMOVED lines=8> */
.L_x_283:
[----:B------:R-:W-:Y:S01]  /*b880*/  ISETP.NE.AND P0, PT, R2, 0x1, PT ;  /* 0x000000010200780c */ /* 0x000fe20003f05270 */
[----:B0-----:R-:W-:Y:S01]  /*b890*/  VIADD R7, R20, 0xffffffff ;  /* 0xffffffff14077836 */ /* 0x001fe20000000000 */
[----:B-12---:R-:W-:Y:S01]  /*b8a0*/  SHF.R.U64 R0, R4, R27, R5 ;  /* 0x0000001b04007219 */ /* 0x006fe20000001205 */
[----:B------:R-:W-:Y:S01]  /*b8b0*/  IMAD.MOV R13, RZ, RZ, -R13 ;  /* 0x000000ffff0d7224 */ /* 0x000fe200078e0a0d */
[----:B------:R-:W-:Y:S01]  /*b8c0*/  LOP3.LUT R5, R10, R25, RZ, 0xc0, !PT ;  /* 0x000000190a057212 */ /* 0x000fe200078ec0ff */
[----:B------:R-:W-:Y:S02]  /*b8d0*/  IMAD.MOV.U32 R4, RZ, RZ, 0x1 ;  /* 0x00000001ff047424 */ /* 0x000fe400078e00ff */
[----:B------:R-:W-:Y:S02]  /*b8e0*/  IMAD.MOV R3, RZ, RZ, -R0 ;  /* 0x000000ffff037224 */ /* 0x000fe400078e0a00 */
[----:B------:R-:W-:Y:S01]  /*b8f0*/  IMAD R152, R152, R0, R5 ;  /* 0x0000000098987224 */ /* 0x000fe200078e0205 */
[----:B------:R-:W-:Y:S01]  /*b900*/  LOP3.LUT R5, R12, R7, RZ, 0xc0, !PT ;  /* 0x000000070c057212 */ /* 0x000fe200078ec0ff */
[----:B---3--:R-:W-:-:S02]  /*b910*/  IMAD R0, R3, R30, R14 ;  /* 0x0000001e03007224 */ /* 0x008fc400078e020e */
[----:B------:R-:W-:Y:S02]  /*b920*/  @P0 IMAD R21, R15, R13, R24 ;  /* 0x0000000d0f150224 */ /* 0x000fe400078e0218 */
[----:B------:R-:W-:Y:S01]  /*b930*/  IMAD R3, R0, R20, R5 ;  /* 0x0000001400037224 */ /* 0x000fe200078e0205 */
[----:B------:R-:W-:Y:S01]  /*b940*/  PRMT R0, R4, 0x7610, R0 ;  /* 0x0000761004007816 */ /* 0x000fe20000000000 */
[----:B------:R-:W-:-:S05]  /*b950*/  IMAD R152, R152, R31, R21 ;  /* 0x0000001f98987224 */ /* 0x000fca00078e0215 */
[----:B------:R-:W-:Y:S02]  /*b960*/  SEL R153, R3, R152, !P0 ;  /* 0x0000009803997207 */ /* 0x000fe40004000000 */
[----:B------:R-:W-:-:S07]  /*b970*/  SEL R152, R152, R3, !P0 ;  /* 0x0000000398987207 */ /* 0x000fce0004000000 */
.L_x_281:
[----:B------:R-:W-:-:S13]  /*b980*/  LOP3.LUT P0, RZ, R0, 0xff, RZ, 0xc0, !PT ;  /* 0x000000ff00ff7812 */ /* 0x000fda000780c0ff */
[----:B------:R-:W-:Y:S05]  /*b990*/  @P0 BRA `(.L_x_284) ;  /* 0xffffff54005c0947 */ /* 0x000fea000383ffff */
[----:B------:R-:W-:Y:S05]  /*b9a0*/  EXIT ;  /* 0x000000000000794d */ /* 0x000fea0003800000 */
.L_x_3:
[----:B0-----:R-:W-:Y:S01]  /*b9b0*/  ULDC.64 UR4, c[0x0][0x650] ;  /* 0x0001940000047ab9 */ /* 0x001fe20000000a00 */
        /* <DEDUP_REMOVED lines=25> */
.L_x_286:
[--C-:B------:R-:W-:Y:S01]  /*bb50*/  SHF.R.U64 R12, R10, R14, R11.reuse ;  /* 0x0000000e0a0c7219 */ /* 0x100fe2000000120b */
[----:B------:R-:W0:Y:S01]  /*bb60*/  LDC R22, c[0x0][0x618] ;  /* 0x00018600ff167b82 */ /* 0x000e220000000800 */
[----:B------:R-:W-:Y:S01]  /*bb70*/  I2FP.F32.U32 R6, R4 ;  /* 0x0000000400067245 */ /* 0x000fe20000201000 */
[----:B------:R-:W-:Y:S01]  /*bb80*/  ULDC UR4, c[0x0][0x150] ;  /* 0x0000540000047ab9 */ /* 0x000fe20000000800 */
[----:B------:R-:W-:Y:S02]  /*bb90*/  SHF.R.U32.HI R5, RZ, R14, R11 ;  /* 0x0000000eff057219 */ /* 0x000fe4000001160b */
[----:B------:R-:W-:Y:S01]  /*bba0*/  IADD3 R9, P0, RZ, -R12, RZ ;  /* 0x8000000cff097210 */ /* 0x000fe20007f1e0ff */
[----:B------:R-:W-:Y:S01]  /*bbb0*/  FMUL R11, R6, UR4 ;  /* 0x00000004060b7c20 */ /* 0x000fe20008400000 */
[----:B------:R-:W-:Y:S01]  /*bbc0*/  ULDC UR4, c[0x0][0x154] ;  /* 0x0000550000047ab9 */ /* 0x000fe20000000800 */
[----:B------:R-:W1:Y:S02]  /*bbd0*/  LDC.64 R24, c[0x0][0x640] ;  /* 0x00019000ff187b82 */ /* 0x000e640000000a00 */
[----:B------:R-:W-:-:S02]  /*bbe0*/  IMAD.X R5, RZ, RZ, ~R5, P0 ;  /* 0x000000ffff057224 */ /* 0x000fc400000e0e05 */
[----:B------:R-:W2:Y:S01]  /*bbf0*/  F2I.U32.TRUNC.NTZ R11, R11 ;  /* 0x0000000b000b7305 */ /* 0x000ea2000020f000 */
[----:B------:R-:W-:-:S03]  /*bc00*/  IMAD.WIDE.U32 R6, R9, R20, R16 ;  /* 0x0000001409067225 */ /* 0x000fc600078e0010 */
[----:B------:R-:W3:Y:S01]  /*bc10*/  LDC R13, c[0x0][0x144] ;  /* 0x00005100ff0d7b82 */ /* 0x000ee20000000800 */
[----:B------:R-:W-:-:S04]  /*bc20*/  IMAD R8, R5, R20, RZ ;  /* 0x0000001405087224 */ /* 0x000fc800078e02ff */
[----:B------:R-:W-:Y:S02]  /*bc30*/  IMAD R5, R9, R21, R8 ;  /* 0x0000001509057224 */ /* 0x000fe400078e0208 */
[----:B------:R-:W-:Y:S01]  /*bc40*/  IMAD.MOV.U32 R8, RZ, RZ, -0x1 ;  /* 0xffffffffff087424 */ /* 0x000fe200078e00ff */
[----:B------:R-:W4:Y:S01]  /*bc50*/  LDC R14, c[0x0][0x608] ;  /* 0x00018200ff0e7b82 */ /* 0x000f220000000800 */
[----:B------:R-:W-:Y:S01]  /*bc60*/  IMAD.IADD R5, R7, 0x1, R5 ;  /* 0x0000000107057824 */ /* 0x000fe200078e0205 */
[----:B------:R-:W-:-:S04]  /*bc70*/  I2FP.F32.U32 R7, R3 ;  /* 0x0000000300077245 */ /* 0x000fc80000201000 */
[-C--:B0-----:R-:W-:Y:S01]  /*bc80*/  SHF.R.U64 R10, R6, R22.reuse, R5 ;  /* 0x00000016060a7219 */ /* 0x081fe20000001205 */
[----:B--2---:R-:W-:Y:S01]  /*bc90*/  IMAD.MOV R6, RZ, RZ, -R11 ;  /* 0x000000ffff067224 */ /* 0x004fe200078e0a0b */
[----:B------:R-:W0:Y:S01]  /*bca0*/  LDC R9, c[0x0][0x658] ;  /* 0x00019600ff097b82 */ /* 0x000e220000000800 */
[----:B-1----:R-:W-:Y:S01]  /*bcb0*/  ISETP.NE.U32.AND P0, PT, R24, RZ, PT ;  /* 0x000000ff1800720c */ /* 0x002fe20003f05070 */
[----:B------:R-:W-:Y:S01]  /*bcc0*/  FMUL R7, R7, UR4 ;  /* 0x0000000407077c20 */ /* 0x000fe20008400000 */
[----:B------:R-:W-:Y:S02]  /*bcd0*/  SHF.R.U32.HI R5, RZ, R22, R5 ;  /* 0x00000016ff057219 */ /* 0x000fe40000011605 */
[----:B------:R-:W-:-:S03]  /*bce0*/  ISETP.NE.AND.EX P0, PT, R25, RZ, PT, P0 ;  /* 0x000000ff1900720c */ /* 0x000fc60003f05300 */
[----:B------:R-:W1:Y:S01]  /*bcf0*/  LDC R20, c[0x0][0x148] ;  /* 0x00005200ff147b82 */ /* 0x000e620000000800 */
[----:B---3--:R-:W-:Y:S02]  /*bd00*/  IMAD R23, R13, R6, R4 ;  /* 0x000000060d177224 */ /* 0x008fe400078e0204 */
[----:B------:R-:W-:-:S05]  /*bd10*/  IMAD.MOV.U32 R6, RZ, RZ, 0x1 ;  /* 0x00000001ff067424 */ /* 0x000fca00078e00ff */
[----:B------:R-:W2:Y:S01]  /*bd20*/  LDC R21, c[0x0][0x600] ;  /* 0x00018000ff157b82 */ /* 0x000ea20000000800 */
[-CC-:B----4-:R-:W-:Y:S02]  /*bd30*/  SHF.R.U64 R13, R10, R14.reuse, R5.reuse ;  /* 0x0000000e0a0d7219 */ /* 0x190fe40000001205 */
[----:B------:R-:W-:Y:S02]  /*bd40*/  SHF.R.U32.HI R4, RZ, R14, R5 ;  /* 0x0000000eff047219 */ /* 0x000fe40000011605 */
[----:B------:R3:W4:Y:S03]  /*bd50*/  F2I.U32.TRUNC.NTZ R14, R7 ;  /* 0x00000007000e7305 */ /* 0x000726000020f000 */
[----:B------:R-:W1:Y:S01]  /*bd60*/  LDC R26, c[0x0][0x648] ;  /* 0x00019200ff1a7b82 */ /* 0x000e620000000800 */
[-C--:B0-----:R-:W-:Y:S02]  /*bd70*/  SHF.R.U64 R15, R13, R9.reuse, R4 ;  /* 0x000000090d0f7219 */ /* 0x081fe40000001204 */
[----:B------:R-:W-:-:S02]  /*bd80*/  SHF.L.U32 R8, R8, R9, RZ ;  /* 0x0000000908087219 */ /* 0x000fc400000006ff */
[-C--:B------:R-:W-:Y:S01]  /*bd90*/  SHF.R.U32.HI R5, RZ, R9.reuse, R4 ;  /* 0x00000009ff057219 */ /* 0x080fe20000011604 */
[----:B------:R-:W-:Y:S01]  /*bda0*/  IMAD.MOV.U32 R4, RZ, RZ, R15 ;  /* 0x000000ffff047224 */ /* 0x000fe200078e000f */
[----:B------:R-:W-:Y:S01]  /*bdb0*/  SHF.L.U32 R22, R6, R9, RZ ;  /* 0x0000000906167219 */ /* 0x000fe200000006ff */
[----:B------:R-:W0:Y:S01]  /*bdc0*/  LDC R27, c[0x0][0x638] ;  /* 0x00018e00ff1b7b82 */ /* 0x000e220000000800 */
[----:B------:R-:W-:-:S07]  /*bdd0*/  LOP3.LUT R28, RZ, R8, RZ, 0x33, !PT ;  /* 0x00000008ff1c7212 */ /* 0x000fce00078e33ff */
        /* <DEDUP_REMOVED lines=12> */
.L_x_287:
[----:B------:R-:W-:Y:S01]  /*bea0*/  ISETP.NE.AND P0, PT, R2, 0x1, PT ;  /* 0x000000010200780c */ /* 0x000fe20003f05270 */
[----:B--2---:R-:W-:Y:S01]  /*beb0*/  VIADD R7, R21, 0xffffffff ;  /* 0xffffffff15077836 */ /* 0x004fe20000000000 */
[----:B-1----:R-:W-:Y:S01]  /*bec0*/  SHF.R.U64 R5, R4, R26, R5 ;  /* 0x0000001a04057219 */ /* 0x002fe20000001205 */
[----:B------:R-:W-:Y:S01]  /*bed0*/  IMAD.MOV R14, RZ, RZ, -R14 ;  /* 0x000000ffff0e7224 */ /* 0x000fe200078e0a0e */
[----:B------:R-:W-:Y:S01]  /*bee0*/  LOP3.LUT R4, R13, R28, RZ, 0xc0, !PT ;  /* 0x0000001c0d047212 */ /* 0x000fe200078ec0ff */
[----:B------:R-:W-:Y:S01]  /*bef0*/  IMAD.MOV.U32 R8, RZ, RZ, R12 ;  /* 0x000000ffff087224 */ /* 0x000fe200078e000c */
[----:B------:R-:W-:Y:S01]  /*bf00*/  LOP3.LUT R10, R10, R7, RZ, 0xc0, !PT ;  /* 0x000000070a0a7212 */ /* 0x000fe200078ec0ff */
[----:B------:R-:W-:Y:S02]  /*bf10*/  IMAD.MOV R6, RZ, RZ, -R5 ;  /* 0x000000ffff067224 */ /* 0x000fe400078e0a05 */
[----:B------:R-:W-:-:S04]  /*bf20*/  IMAD R4, R22, R5, R4 ;  /* 0x0000000516047224 */ /* 0x000fc800078e0204 */
[----:B------:R-:W-:Y:S02]  /*bf30*/  @P0 IMAD R23, R20, R14, R3 ;  /* 0x0000000e14170224 */ /* 0x000fe400078e0203 */
[----:B0-----:R-:W-:Y:S02]  /*bf40*/  IMAD R3, R6, R27, R15 ;  /* 0x0000001b06037224 */ /* 0x001fe400078e020f */
[----:B------:R-:W-:Y:S02]  /*bf50*/  IMAD R7, R4, R29, R23 ;  /* 0x0000001d04077224 */ /* 0x000fe400078e0217 */
[----:B------:R-:W-:Y:S02]  /*bf60*/  IMAD R4, R3, R21, R10 ;  /* 0x0000001503047224 */ /* 0x000fe400078e020a */
[----:B------:R-:W-:-:S03]  /*bf70*/  IMAD.MOV.U32 R6, RZ, RZ, 0x1 ;  /* 0x00000001ff067424 */ /* 0x000fc600078e00ff */
[----:B------:R-:W-:Y:S02]  /*bf80*/  SEL R9, R4, R7, !P0 ;  /* 0x0000000704097207 */ /* 0x000fe40004000000 */
[----:B------:R-:W-:-:S07]  /*bf90*/  SEL R7, R7, R4, !P0 ;  /* 0x0000000407077207 */ /* 0x000fce0004000000 */
.L_x_285:
[----:B------:R-:W-:-:S08]  /*bfa0*/  NOP ;  /* 0x0000000000007918 */ /* 0x000fd00000000000 */
[----:B------:R-:W0:-:S00]  /*bfb0*/  USETMAXREG.DEALLOC.CTAPOOL 0x28 ;  /* 0x00000028000079c8 */ /* 0x000e0000080e0500 */
[----:B0-----:R-:W-:-:S13]  /*bfc0*/  ISETP.NE.AND P0, PT, R0, RZ, PT ;  /* 0x000000ff0000720c */ /* 0x001fda0003f05270 */
[----:B------:R-:W-:Y:S05]  /*bfd0*/  @P0 EXIT ;  /* 0x000000000000094d */ /* 0x000fea0003800000 */
[----:B------:R-:W-:Y:S01]  /*bfe0*/  LOP3.LUT P0, RZ, R6, 0xff, RZ, 0xc0, !PT ;  /* 0x000000ff06ff7812 */ /* 0x000fe2000780c0ff */
[----:B------:R-:W-:Y:S02]  /*bff0*/  IMAD.MOV.U32 R0, RZ, RZ, 0x1 ;  /* 0x00000001ff007424 */ /* 0x000fe400078e00ff */
[----:B------:R-:W-:-:S10]  /*c000*/  IMAD.MOV.U32 R12, RZ, RZ, RZ ;  /* 0x000000ffff0c7224 */ /* 0x000fd400078e00ff */
[----:B------:R-:W-:Y:S05]  /*c010*/  @!P0 BRA `(.L_x_288) ;  /* 0x0000000c00bc8947 */ /* 0x000fea0003800000 */
[----:B------:R-:W0:Y:S01]  /*c020*/  LDC R0, c[0x0][0x28c] ;  /* 0x0000a300ff007b82 */ /* 0x000e220000000800 */
[----:B------:R-:W-:Y:S01]  /*c030*/  ULDC UR21, c[0x0][0x658] ;  /* 0x0001960000157ab9 */ /* 0x000fe20000000800 */
[----:B------:R-:W-:Y:S01]  /*c040*/  UMOV UR5, 0xffffffff ;  /* 0xffffffff00057882 */ /* 0x000fe20000000000 */
[----:B------:R-:W-:Y:S01]  /*c050*/  ULDC UR4, c[0x0][0xc] ;  /* 0x0000030000047ab9 */ /* 0x000fe20000000800 */
[----:B------:R-:W-:Y:S01]  /*c060*/  USHF.L.U32 UR29, UR5, UR21, URZ ;  /* 0x00000015051d7299 */ /* 0x000fe2000800063f */
[C---:B------:R-:W-:Y:S01]  /*c070*/  LOP3.LUT P2, RZ, R18.reuse, 0x7f, RZ, 0xc0, !PT ;  /* 0x0000007f12ff7812 */ /* 0x040fe2000784c0ff */
[----:B------:R-:W-:Y:S01]  /*c080*/  UMOV UR6, 0x1 ;  /* 0x0000000100067882 */ /* 0x000fe20000000000 */
[----:B------:R-:W-:Y:S01]  /*c090*/  ULDC UR5, c[0x0][0x10] ;  /* 0x0000040000057ab9 */ /* 0x000fe20000000800 */
[----:B------:R-:W-:Y:S01]  /*c0a0*/  LOP3.LUT P0, RZ, R18, 0x1f, RZ, 0xc0, !PT ;  /* 0x0000001f12ff7812 */ /* 0x000fe2000780c0ff */
[----:B------:R-:W-:Y:S01]  /*c0b0*/  UIMAD.WIDE.U32 UR4, UR4, UR5, URZ ;  /* 0x00000005040472a5 */ /* 0x000fe2000f8e003f */
[----:B------:R-:W-:Y:S01]  /*c0c0*/  BSSY B0, `(.L_x_288) ;  /* 0x00000e4000007945 */ /* 0x000fe20003800000 */
[----:B------:R-:W-:Y:S01]  /*c0d0*/  USHF.L.U32 UR21, UR6, UR21, URZ ;  /* 0x0000001506157299 */ /* 0x000fe2000800063f */
[----:B------:R-:W-:Y:S01]  /*c0e0*/  IMAD.MOV.U32 R13, RZ, RZ, 0x1 ;  /* 0x00000001ff0d7424 */ /* 0x000fe200078e00ff */
[----:B------:R-:W-:Y:S01]  /*c0f0*/  LOP3.LUT R11, R19, 0x2, RZ, 0xfc, !PT ;  /* 0x00000002130b7812 */ /* 0x000fe200078efcff */
[----:B------:R-:W-:Y:S01]  /*c100*/  ULDC UR6, c[0x0][0x14] ;  /* 0x0000050000067ab9 */ /* 0x000fe20000000800 */
[----:B------:R-:W-:Y:S01]  /*c110*/  PLOP3.LUT P0, PT, P0, P2, PT, 0x8a, 0x0 ;  /* 0x000000000000781c */ /* 0x000fe20000705172 */
[----:B------:R-:W-:Y:S01]  /*c120*/  UIMAD.WIDE.U32 UR14, UR4, UR6, URZ ;  /* 0x00000006040e72a5 */ /* 0x000fe2000f8e003f */
[----:B------:R-:W-:Y:S01]  /*c130*/  IMAD.MOV.U32 R12, RZ, RZ, RZ ;  /* 0x000000ffff0c7224 */ /* 0x000fe200078e00ff */
[----:B------:R-:W-:Y:S01]  /*c140*/  UIMAD UR37, UR5, UR6, URZ ;  /* 0x00000006052572a4 */ /* 0x000fe2000f8e023f */
[----:B------:R-:W-:Y:S01]  /*c150*/  ULDC UR13, c[0x0][0x600] ;  /* 0x00018000000d7ab9 */ /* 0x000fe20000000800 */
[----:B------:R-:W-:-:S02]  /*c160*/  ULOP3.LUT UR29, URZ, UR29, URZ, 0x33, !UPT ;  /* 0x0000001d3f1d7292 */ /* 0x000fc4000f8e333f */
[----:B------:R-:W-:Y:S01]  /*c170*/  UIADD3 UR13, UR13, -0x1, URZ ;  /* 0xffffffff0d0d7890 */ /* 0x000fe2000fffe03f */
[----:B0-----:R-:W-:Y:S01]  /*c180*/  VIADD R0, R0, 0x7f ;  /* 0x0000007f00007836 */ /* 0x001fe20000000000 */
[----:B------:R-:W-:Y:S01]  /*c190*/  UIADD3 UR37, UR15, UR37, URZ ;  /* 0x000000250f257290 */ /* 0x000fe2000fffe03f */
[----:B------:R-:W-:-:S03]  /*c1a0*/  ULDC.64 UR22, c[0x0][0x198] ;  /* 0x0000660000167ab9 */ /* 0x000fc60000000a00 */
[----:B------:R-:W-:-:S04]  /*c1b0*/  SHF.R.S32.HI R3, RZ, 0x1f, R0 ;  /* 0x0000001fff037819 */ /* 0x000fc80000011400 */
[----:B------:R-:W-:Y:S01]  /*c1c0*/  LEA.HI R3, R3, R0, RZ, 0x7 ;  /* 0x0000000003037211 */ /* 0x000fe200078f38ff */
[----:B------:R-:W-:-:S03]  /*c1d0*/  IMAD.MOV.U32 R0, RZ, RZ, 0x1 ;  /* 0x00000001ff007424 */ /* 0x000fc600078e00ff */
[----:B------:R-:W-:-:S05]  /*c1e0*/  SHF.R.S32.HI R3, RZ, 0x7, R3 ;  /* 0x00000007ff037819 */ /* 0x000fca0000011403 */
[----:B------:R-:W-:-:S07]  /*c1f0*/  VIADD R10, R3, 0x1 ;  /* 0x00000001030a7836 */ /* 0x000fce0000000000 */
.L_x_300:
[----:B------:R-:W-:-:S03]  /*c200*/  UMOV UR4, 0xffffffff ;  /* 0xffffffff00047882 */ /* 0x000fc60000000000 */
[----:B------:R-:W-:Y:S05]  /*c210*/  BRA.DIV UR4, `(.L_x_289) ;  /* 0x0000001204047947 */ /* 0x000fea000b800000 */
[----:B------:R-:W-:-:S13]  /*c220*/  ELECT P6, URZ, PT ;  /* 0x00000000003f782f */ /* 0x000fda00038c0000 */
.L_x_310:
[----:B------:R-:W0:Y:S01]  /*c230*/  LDC R4, c[0x0][0x28c] ;  /* 0x0000a300ff047b82 */ /* 0x000e220000000800 */
[----:B------:R-:W-:Y:S01]  /*c240*/  BSSY B1, `(.L_x_290) ;  /* 0x000005a000017945 */ /* 0x000fe20003800000 */
[----:B0-----:R-:W-:-:S13]  /*c250*/  ISETP.LT.OR P6, PT, R4, 0x1, !P6 ;  /* 0x000000010400780c */ /* 0x001fda00077c1670 */
[----:B------:R-:W-:Y:S05]  /*c260*/  @P6 BRA `(.L_x_291) ;  /* 0x00000004005c6947 */ /* 0x000fea0003800000 */
[----:B------:R-:W-:Y:S02]  /*c270*/  IMAD.SHL.U32 R15, R7, 0x100, RZ ;  /* 0x00000100070f7824 */ /* 0x000fe400078e00ff */
[----:B------:R-:W-:Y:S02]  /*c280*/  IMAD.SHL.U32 R18, R9, 0x80, RZ ;  /* 0x0000008009127824 */ /* 0x000fe400078e00ff */
[----:B------:R-:W-:Y:S02]  /*c290*/  IMAD.MOV.U32 R20, RZ, RZ, RZ ;  /* 0x000000ffff147224 */ /* 0x000fe400078e00ff */
[----:B------:R-:W-:Y:S02]  /*c2a0*/  IMAD.MOV.U32 R4, RZ, RZ, R10 ;  /* 0x000000ffff047224 */ /* 0x000fe400078e000a */
[----:B------:R-:W-:Y:S02]  /*c2b0*/  IMAD.MOV.U32 R5, RZ, RZ, R0 ;  /* 0x000000ffff057224 */ /* 0x000fe400078e0000 */
[----:B------:R-:W-:-:S07]  /*c2c0*/  IMAD.MOV.U32 R6, RZ, RZ, R12 ;  /* 0x000000ffff067224 */ /* 0x000fce00078e000c */
.L_x_295:
[----:B------:R-:W0:Y:S01]  /*c2d0*/  S2R R14, SR_CgaCtaId ;  /* 0x00000000000e7919 */ /* 0x000e220000008800 */
[----:B------:R-:W-:Y:S01]  /*c2e0*/  MOV R7, 0x400 ;  /* 0x0000040000077802 */ /* 0x000fe20000000f00 */
[----:B------:R-:W1:Y:S03]  /*c2f0*/  @!P2 LDC R9, c[0x0][0x500] ;  /* 0x00014000ff09ab82 */ /* 0x000e660000000800 */
[----:B0-----:R-:W-:Y:S02]  /*c300*/  LEA R21, R14, R7, 0x18 ;  /* 0x000000070e157211 */ /* 0x001fe400078ec0ff */
[----:B------:R-:W-:-:S03]  /*c310*/  SHF.L.U32 R7, R5, 0x1f, RZ ;  /* 0x0000001f05077819 */ /* 0x000fc600000006ff */
[----:B------:R-:W-:-:S04]  /*c320*/  IMAD R14, R6, 0x8, R21 ;  /* 0x00000008060e7824 */ /* 0x000fc800078e0215 */
[----:B------:R-:W0:Y:S02]  /*c330*/  SYNCS.PHASECHK.TRANS64.TRYWAIT P1, [R14+URZ+0x18], R7 ;  /* 0x000018070e0075a7 */ /* 0x000e24000802017f */
[----:B01----:R-:W-:Y:S05]  /*c340*/  @!P1 BRA `(.L_x_292) ;  /* 0x0000000c00d89947 */ /* 0x003fea0003800000 */
.L_x_311:
[----:B0-----:R-:W-:Y:S01]  /*c350*/  PRMT R7, R11, 0x9910, RZ ;  /* 0x000099100b077816 */ /* 0x001fe200000000ff */
[----:B------:R0:W-:Y:S03]  /*c360*/  @!P2 SYNCS.ARRIVE.TRANS64 RZ, [R14+URZ], R9 ;  /* 0x000000090effa9a7 */ /* 0x0001e6000800003f */
[----:B------:R-:W-:-:S13]  /*c370*/  ISETP.NE.AND P1, PT, R7, 0x2, PT ;  /* 0x000000020700780c */ /* 0x000fda0003f25270 */
[----:B0-----:R-:W-:Y:S05]  /*c380*/  @P1 BRA `(.L_x_293) ;  /* 0x0000000000041947 */ /* 0x001fea0003800000 */
[----:B------:R-:W-:Y:S01]  /*c390*/  BPT.TRAP 0x1 ;  /* 0x000000040000795c */ /* 0x000fe20000300000 */
.L_x_293:
[----:B------:R-:W-:Y:S05]  /*c3a0*/  @P0 BRA `(.L_x_294) ;  /* 0x0000000000040947 */ /* 0x000fea0003800000 */
[----:B------:R-:W-:Y:S01]  /*c3b0*/  BPT.TRAP 0x1 ;  /* 0x000000040000795c */ /* 0x000fe20000300000 */
.L_x_294:
[----:B------:R-:W-:Y:S01]  /*c3c0*/  R2UR UR56, R21 ;  /* 0x00000000153872ca */ /* 0x000fe200000e0000 */
[----:B------:R-:W-:Y:S01]  /*c3d0*/  IMAD R21, R6, 0x20000, R21 ;  /* 0x0002000006157824 */ /* 0x000fe200078e0215 */
[----:B------:R-:W-:Y:S01]  /*c3e0*/  R2UR UR10, R20 ;  /* 0x00000000140a72ca */ /* 0x000fe200000e0000 */
[----:B------:R-:W-:Y:S01]  /*c3f0*/  UIADD3 UR30, UP0, UR22, 0xf0, URZ ;  /* 0x000000f0161e7890 */ /* 0x000fe2000ff1e03f */
[----:B------:R-:W-:Y:S01]  /*c400*/  R2UR UR16, R6 ;  /* 0x00000000061072ca */ /* 0x000fe200000e0000 */
[----:B------:R-:W-:Y:S01]  /*c410*/  VIADD R4, R4, 0xffffffff ;  /* 0xffffffff04047836 */ /* 0x000fe20000000000 */
[----:B------:R-:W-:Y:S01]  /*c420*/  R2UR UR32, R21 ;  /* 0x00000000152072ca */ /* 0x000fe200000e0000 */
[----:B------:R-:W-:Y:S01]  /*c430*/  UIADD3.X UR31, URZ, UR23, URZ, UP0, !UPT ;  /* 0x000000173f1f7290 */ /* 0x000fe200087fe43f */
[----:B------:R-:W-:Y:S01]  /*c440*/  R2UR UR9, R14 ;  /* 0x000000000e0972ca */ /* 0x000fe200000e0000 */
[----:B------:R-:W-:Y:S01]  /*c450*/  UIADD3 UR6, UP1, UR22, 0x1f0, URZ ;  /* 0x000001f016067890 */ /* 0x000fe2000ff3e03f */
[----:B------:R-:W-:Y:S01]  /*c460*/  R2UR UR11, R15 ;  /* 0x000000000f0b72ca */ /* 0x000fe200000e0000 */
[----:B------:R-:W-:Y:S01]  /*c470*/  UMOV UR4, 0x0 ;  /* 0x0000000000047882 */ /* 0x000fe20000000000 */
[----:B------:R-:W-:Y:S01]  /*c480*/  R2UR UR12, R8 ;  /* 0x00000000080c72ca */ /* 0x000fe200000e0000 */
[----:B------:R-:W-:Y:S01]  /*c490*/  UIADD3 UR56, UR56, 0x60100, URZ ;  /* 0x0006010038387890 */ /* 0x000fe2000fffe03f */
[----:B------:R-:W-:Y:S01]  /*c4a0*/  R2UR UR59, R18 ;  /* 0x00000000123b72ca */ /* 0x000fe200000e0000 */
[----:B------:R-:W-:Y:S01]  /*c4b0*/  UIADD3 UR50, UR10, 0x20, URZ ;  /* 0x000000200a327890 */ /* 0x000fe2000fffe03f */
[----:B------:R-:W-:Y:S01]  /*c4c0*/  ISETP.GT.AND P3, PT, R4, 0x1, PT ;  /* 0x000000010400780c */ /* 0x000fe20003f64270 */
[----:B------:R-:W-:Y:S01]  /*c4d0*/  ULEA UR56, UR16, UR56, 0x10 ;  /* 0x0000003810387291 */ /* 0x000fe2000f8e803f */
[----:B------:R-:W-:Y:S01]  /*c4e0*/  VIADD R6, R6, 0x1 ;  /* 0x0000000106067836 */ /* 0x000fe20000000000 */
[----:B------:R-:W-:Y:S01]  /*c4f0*/  UIADD3 UR8, UR32, 0x100, URZ ;  /* 0x0000010020087890 */ /* 0x000fe2000fffe03f */
[----:B------:R-:W-:Y:S01]  /*c500*/  VIADD R20, R20, 0x80 ;  /* 0x0000008014147836 */ /* 0x000fe20000000000 */
[----:B------:R-:W-:-:S02]  /*c510*/  UIADD3 UR48, UR32, 0x8100, URZ ;  /* 0x0000810020307890 */ /* 0x000fc4000fffe03f */
[----:B------:R-:W-:Y:S01]  /*c520*/  UIADD3 UR42, UR10, 0x40, URZ ;  /* 0x000000400a2a7890 */ /* 0x000fe2000fffe03f */
[C---:B------:R-:W-:Y:S01]  /*c530*/  ISETP.NE.AND P1, PT, R6.reuse, 0x3, PT ;  /* 0x000000030600780c */ /* 0x040fe20003f25270 */
[----:B------:R-:W-:Y:S02]  /*c540*/  UIADD3 UR40, UR32, 0x10100, URZ ;  /* 0x0001010020287890 */ /* 0x000fe4000fffe03f */
[----:B------:R-:W-:Y:S01]  /*c550*/  UIADD3 UR34, UR10, 0x60, URZ ;  /* 0x000000600a227890 */ /* 0x000fe2000fffe03f */
[----:B------:R-:W-:Y:S01]  /*c560*/  SEL R14, RZ, 0x1, P1 ;  /* 0x00000001ff0e7807 */ /* 0x000fe20000800000 */
[----:B------:R-:W-:Y:S01]  /*c570*/  UIADD3 UR32, UR32, 0x18100, URZ ;  /* 0x0001810020207890 */ /* 0x000fe2000fffe03f */
[----:B------:R-:W-:Y:S01]  /*c580*/  SEL R6, R6, RZ, P1 ;  /* 0x000000ff06067207 */ /* 0x000fe20000800000 */
[----:B------:R-:W-:Y:S01]  /*c590*/  UMOV UR5, 0x10000000 ;  /* 0x1000000000057882 */ /* 0x000fe20000000000 */
[----:B------:R-:W-:Y:S01]  /*c5a0*/  UIADD3.X UR7, URZ, UR23, URZ, UP1, !UPT ;  /* 0x000000173f077290 */ /* 0x000fe20008ffe43f */
[----:B------:R0:W-:Y:S01]  /*c5b0*/  UTMALDG.3D [UR8], [UR30], desc[UR4] ;  /* 0x000004081e0075b4 */ /* 0x0001e20008011000 */
[----:B------:R-:W-:Y:S01]  /*c5c0*/  UIADD3 UR24, UR56, 0x4000, URZ ;  /* 0x0000400038187890 */ /* 0x000fe2000fffe03f */
[----:B------:R-:W-:Y:S01]  /*c5d0*/  LOP3.LUT R5, R5, R14, RZ, 0x3c, !PT ;  /* 0x0000000e05057212 */ /* 0x000fe200078e3cff */
[----:B------:R-:W-:Y:S01]  /*c5e0*/  UIADD3 UR16, UR56, 0x8000, URZ ;  /* 0x0000800038107890 */ /* 0x000fe2000fffe03f */
[----:B------:R-:W-:Y:S01]  /*c5f0*/  UMOV UR49, UR9 ;  /* 0x0000000900317c82 */ /* 0x000fe20008000000 */
        /* <DEDUP_REMOVED lines=8> */
[----:B------:R1:W-:Y:S01]  /*c680*/  UTMALDG.3D [UR48], [UR30], desc[UR4] ;  /* 0x000004301e0075b4 */ /* 0x0003e20008011000 */
        /* <DEDUP_REMOVED lines=9> */
[----:B0-----:R-:W-:Y:S01]  /*c720*/  UIADD3 UR8, UR56, 0xc000, URZ ;  /* 0x0000c00038087890 */ /* 0x001fe2000fffe03f */
[----:B------:R-:W-:Y:S01]  /*c730*/  UMOV UR19, UR59 ;  /* 0x0000003b00137c82 */ /* 0x000fe20008000000 */
[----:B------:R-:W-:Y:S01]  /*c740*/  UMOV UR20, UR12 ;  /* 0x0000000c00147c82 */ /* 0x000fe20008000000 */
[----:B------:R-:W-:Y:S01]  /*c750*/  UMOV UR18, UR42 ;  /* 0x0000002a00127c82 */ /* 0x000fe20008000000 */
[----:B------:R-:W-:Y:S01]  /*c760*/  UMOV UR11, UR59 ;  /* 0x0000003b000b7c82 */ /* 0x000fe20008000000 */
[----:B------:R1:W-:Y:S01]  /*c770*/  UTMALDG.3D [UR32], [UR30], desc[UR4] ;  /* 0x000004201e0075b4 */ /* 0x0003e20008011000 */
[----:B------:R-:W-:Y:S01]  /*c780*/  UMOV UR10, UR34 ;  /* 0x00000022000a7c82 */ /* 0x000fe20008000000 */
[----:B------:R1:W-:Y:S01]  /*c790*/  UTMALDG.3D [UR56], [UR6], desc[UR4] ;  /* 0x00000438060075b4 */ /* 0x0003e20008011000 */
[----:B------:R1:W-:Y:S01]  /*c7a0*/  UTMALDG.3D [UR24], [UR6], desc[UR4] ;  /* 0x00000418060075b4 */ /* 0x0003e20008011000 */
[----:B------:R1:W-:Y:S01]  /*c7b0*/  UTMALDG.3D [UR16], [UR6], desc[UR4] ;  /* 0x00000410060075b4 */ /* 0x0003e20008011000 */
[----:B------:R1:W-:Y:S02]  /*c7c0*/  UTMALDG.3D [UR8], [UR6], desc[UR4] ;  /* 0x00000408060075b4 */ /* 0x0003e40008011000 */
[----:B-1----:R-:W-:Y:S05]  /*c7d0*/  @P3 BRA `(.L_x_295) ;  /* 0xfffffff800bc3947 */ /* 0x002fea000383ffff */
.L_x_291:
[----:B------:R-:W-:Y:S05]  /*c7e0*/  BSYNC B1 ;  /* 0x0000000000017941 */ /* 0x000fea0003800000 */
.L_x_290:
[----:B------:R-:W-:Y:S01]  /*c7f0*/  LOP3.LUT P3, RZ, R13, 0xff, RZ, 0xc0, !PT ;  /* 0x000000ff0dff7812 */ /* 0x000fe2000786c0ff */
[----:B------:R-:W-:Y:S01]  /*c800*/  IMAD.IADD R12, R3, 0x1, R12 ;  /* 0x00000001030c7824 */ /* 0x000fe200078e020c */
[----:B------:R-:W-:Y:S01]  /*c810*/  IADD3 R16, P4, R16, UR14, RZ ;  /* 0x0000000e10107c10 */ /* 0x000fe2000ff9e0ff */
[----:B------:R-:W-:Y:S01]  /*c820*/  ULDC.64 UR4, c[0x0][0x650] ;  /* 0x0001940000047ab9 */ /* 0x000fe20000000a00 */
[----:B------:R-:W-:Y:S01]  /*c830*/  BSSY B1, `(.L_x_296) ;  /* 0x000006a000017945 */ /* 0x000fe20003800000 */
[----:B------:R-:W-:Y:S01]  /*c840*/  IMAD.MOV.U32 R9, RZ, RZ, -0x1 ;  /* 0xffffffffff097424 */ /* 0x000fe200078e00ff */
[----:B------:R-:W-:Y:S01]  /*c850*/  ISETP.GT.U32.AND P1, PT, R12, 0x2, PT ;  /* 0x000000020c00780c */ /* 0x000fe20003f24070 */
[----:B------:R-:W-:Y:S01]  /*c860*/  IMAD.MOV.U32 R8, RZ, RZ, -0x1 ;  /* 0xffffffffff087424 */ /* 0x000fe200078e00ff */
[----:B------:R-:W-:Y:S02]  /*c870*/  IADD3.X R17, R17, UR37, RZ, P4, !PT ;  /* 0x0000002511117c10 */ /* 0x000fe4000a7fe4ff */
[----:B------:R-:W-:-:S02]  /*c880*/  ISETP.LT.U32.AND P1, PT, R3, 0x3, P1 ;  /* 0x000000030300780c */ /* 0x000fc40000f21070 */
[----:B------:R-:W-:Y:S01]  /*c890*/  PRMT R13, RZ, 0x7610, R13 ;  /* 0x00007610ff0d7816 */ /* 0x000fe2000000000d */
[----:B------:R-:W0:Y:S01]  /*c8a0*/  @P3 S2R R5, SR_CgaCtaId ;  /* 0x0000000000053919 */ /* 0x000e220000008800 */
[----:B------:R-:W-:-:S04]  /*c8b0*/  @P3 MOV R4, 0x400 ;  /* 0x0000040000043802 */ /* 0x000fc80000000f00 */
[----:B0-----:R-:W-:Y:S01]  /*c8c0*/  @P3 LEA R6, R5, R4, 0x18 ;  /* 0x0000000405063211 */ /* 0x001fe200078ec0ff */
[----:B------:R-:W-:-:S03]  /*c8d0*/  IMAD.WIDE.U32 R4, R12, -0x55555555, RZ ;  /* 0xaaaaaaab0c047825 */ /* 0x000fc600078e00ff */
[----:B------:R0:W-:Y:S01]  /*c8e0*/  @P3 SYNCS.ARRIVE.TRANS64.A1T0 RZ, [R6+URZ+0x48], RZ ;  /* 0x000048ff06ff39a7 */ /* 0x0001e2000810003f */
[----:B------:R-:W-:Y:S02]  /*c8f0*/  ISETP.GE.U32.AND P3, PT, R3, 0x3, PT ;  /* 0x000000030300780c */ /* 0x000fe40003f66070 */
[----:B------:R-:W-:Y:S02]  /*c900*/  SHF.R.U32.HI R7, RZ, 0x1, R5 ;  /* 0x00000001ff077819 */ /* 0x000fe40000011605 */
[----:B------:R-:W-:Y:S02]  /*c910*/  SEL R5, RZ, 0x1, !P1 ;  /* 0x00000001ff057807 */ /* 0x000fe40004800000 */
[----:B------:R-:W-:Y:S01]  /*c920*/  ISETP.GE.U32.AND P1, PT, R16, UR4, PT ;  /* 0x0000000410007c0c */ /* 0x000fe2000bf26070 */
[----:B------:R-:W-:Y:S01]  /*c930*/  IMAD R12, R7, -0x3, R12 ;  /* 0xfffffffd070c7824 */ /* 0x000fe200078e020c */
[----:B------:R-:W-:Y:S02]  /*c940*/  LOP3.LUT R0, R0, R5, RZ, 0x3c, !PT ;  /* 0x0000000500007212 */ /* 0x000fe400078e3cff */
[----:B------:R-:W-:-:S02]  /*c950*/  ISETP.GE.U32.AND.EX P1, PT, R17, UR5, PT, P1 ;  /* 0x0000000511007c0c */ /* 0x000fc4000bf26110 */
[----:B------:R-:W-:Y:S02]  /*c960*/  PRMT R4, RZ, 0x7610, R4 ;  /* 0x00007610ff047816 */ /* 0x000fe40000000004 */
[----:B------:R-:W-:Y:S01]  /*c970*/  @P3 LOP3.LUT R0, R0, 0x1, R7, 0x78, !PT ;  /* 0x0000000100003812 */ /* 0x000fe200078e7807 */
[----:B------:R-:W-:-:S08]  /*c980*/  IMAD.MOV.U32 R7, RZ, RZ, -0x1 ;  /* 0xffffffffff077424 */ /* 0x000fd000078e00ff */
[----:B0-----:R-:W-:Y:S05]  /*c990*/  @P1 BRA `(.L_x_297) ;  /* 0x00000004004c1947 */ /* 0x001fea0003800000 */
[----:B------:R-:W-:Y:S01]  /*c9a0*/  ULDC.64 UR4, c[0x0][0x628] ;  /* 0x00018a0000047ab9 */ /* 0x000fe20000000a00 */
[----:B------:R-:W0:Y:S01]  /*c9b0*/  S2R R15, SR_CTAID.X ;  /* 0x00000000000f7919 */ /* 0x000e220000002500 */
[----:B------:R-:W-:Y:S01]  /*c9c0*/  ISETP.NE.U32.AND P1, PT, RZ, UR4, PT ;  /* 0x00000004ff007c0c */ /* 0x000fe2000bf25070 */
[----:B------:R-:W-:Y:S01]  /*c9d0*/  ULDC UR7, c[0x0][0x630] ;  /* 0x00018c0000077ab9 */ /* 0x000fe20000000800 */
[----:B------:R-:W-:Y:S01]  /*c9e0*/  IMAD.MOV.U32 R4, RZ, RZ, R16 ;  /* 0x000000ffff047224 */ /* 0x000fe200078e0010 */
[----:B------:R-:W1:Y:S01]  /*c9f0*/  S2R R14, SR_CTAID.Y ;  /* 0x00000000000e7919 */ /* 0x000e620000002600 */
[----:B------:R-:W-:Y:S01]  /*ca00*/  ISETP.NE.AND.EX P1, PT, RZ, UR5, PT, P1 ;  /* 0x00000005ff007c0c */ /* 0x000fe2000bf25310 */
[----:B------:R-:W-:-:S12]  /*ca10*/  IMAD.MOV.U32 R5, RZ, RZ, R17 ;  /* 0x000000ffff057224 */ /* 0x000fd800078e0011 */
[----:B------:R-:W-:Y:S05]  /*ca20*/  @!P1 BRA `(.L_x_298) ;  /* 0x0000000000289947 */ /* 0x000fea0003800000 */
[----:B------:R-:W-:Y:S02]  /*ca30*/  ULDC UR6, c[0x0][0x634] ;  /* 0x00018d0000067ab9 */ /* 0x000fe40000000800 */
[----:B------:R-:W-:-:S05]  /*ca40*/  IADD3 R9, P1, R16, UR6, RZ ;  /* 0x0000000610097c10 */ /* 0x000fca000ff3e0ff */
[----:B------:R-:W-:-:S04]  /*ca50*/  IMAD.X R21, RZ, RZ, R17, P1 ;  /* 0x000000ffff157224 */ /* 0x000fc800008e0611 */
[----:B------:R-:W-:-:S04]  /*ca60*/  IMAD.WIDE.U32 R6, R21, UR4, RZ ;  /* 0x0000000415067c25 */ /* 0x000fc8000f8e00ff */
[----:B------:R-:W-:-:S04]  /*ca70*/  IMAD.WIDE.U32 R6, P1, R9, UR5, R6 ;  /* 0x0000000509067c25 */ /* 0x000fc8000f820006 */
[----:B------:R-:W-:-:S04]  /*ca80*/  IMAD.WIDE.U32 R8, R9, UR4, RZ ;  /* 0x0000000409087c25 */ /* 0x000fc8000f8e00ff */
[----:B------:R-:W-:Y:S01]  /*ca90*/  IMAD.X R5, RZ, RZ, RZ, P1 ;  /* 0x000000ffff057224 */ /* 0x000fe200008e06ff */
[----:B------:R-:W-:Y:S01]  /*caa0*/  IADD3 RZ, P1, R9, R6, RZ ;  /* 0x0000000609ff7210 */ /* 0x000fe20007f3e0ff */
[----:B------:R-:W-:-:S04]  /*cab0*/  IMAD.MOV.U32 R4, RZ, RZ, R7 ;  /* 0x000000ffff047224 */ /* 0x000fc800078e0007 */
[----:B------:R-:W-:-:S08]  /*cac0*/  IMAD.WIDE.U32.X R4, R21, UR5, R4, P1 ;  /* 0x0000000515047c25 */ /* 0x000fd000088e0404 */
.L_x_298:
[--C-:B------:R-:W-:Y:S01]  /*cad0*/  SHF.R.U64 R8, R4, UR7, R5.reuse ;  /* 0x0000000704087c19 */ /* 0x100fe20008001205 */
[----:B------:R-:W-:Y:S01]  /*cae0*/  ULDC.64 UR4, c[0x0][0x620] ;  /* 0x0001880000047ab9 */ /* 0x000fe20000000a00 */
[----:B------:R-:W-:Y:S01]  /*caf0*/  SHF.R.U32.HI R4, RZ, UR7, R5 ;  /* 0x00000007ff047c19 */ /* 0x000fe20008011605 */
[----:B------:R-:W2:Y:S01]  /*cb00*/  LDC R24, c[0x0][0x144] ;  /* 0x00005100ff187b82 */ /* 0x000ea20000000800 */
[----:B------:R-:W-:Y:S01]  /*cb10*/  IADD3 R7, P1, RZ, -R8, RZ ;  /* 0x80000008ff077210 */ /* 0x000fe20007f3e0ff */
[----:B------:R-:W-:Y:S01]  /*cb20*/  ULDC.64 UR8, c[0x0][0x640] ;  /* 0x0001900000087ab9 */ /* 0x000fe20000000a00 */
[----:B0-----:R-:W-:Y:S01]  /*cb30*/  I2FP.F32.U32 R9, R15 ;  /* 0x0000000f00097245 */ /* 0x001fe20000201000 */
[----:B------:R-:W-:Y:S02]  /*cb40*/  ULDC UR6, c[0x0][0x608] ;  /* 0x0001820000067ab9 */ /* 0x000fe40000000800 */
[----:B------:R-:W-:Y:S01]  /*cb50*/  IMAD.X R4, RZ, RZ, ~R4, P1 ;  /* 0x000000ffff047224 */ /* 0x000fe200008e0e04 */
[----:B------:R-:W-:Y:S01]  /*cb60*/  ISETP.NE.U32.AND P1, PT, RZ, UR8, PT ;  /* 0x00000008ff007c0c */ /* 0x000fe2000bf25070 */
[----:B------:R-:W0:Y:S02]  /*cb70*/  LDC R21, c[0x0][0x148] ;  /* 0x00005200ff157b82 */ /* 0x000e240000000800 */
[----:B------:R-:W-:Y:S01]  /*cb80*/  IMAD R6, R4, UR4, RZ ;  /* 0x0000000404067c24 */ /* 0x000fe2000f8e02ff */
[----:B------:R-:W-:Y:S01]  /*cb90*/  ISETP.NE.AND.EX P1, PT, RZ, UR9, PT, P1 ;  /* 0x00000009ff007c0c */ /* 0x000fe2000bf25310 */
[----:B------:R-:W-:Y:S01]  /*cba0*/  IMAD.WIDE.U32 R4, R7, UR4, R16 ;  /* 0x0000000407047c25 */ /* 0x000fe2000f8e0010 */
[----:B------:R-:W-:-:S03]  /*cbb0*/  ULDC UR4, c[0x0][0x150] ;  /* 0x0000540000047ab9 */ /* 0x000fc60000000800 */
[----:B------:R-:W-:Y:S02]  /*cbc0*/  IMAD R7, R7, UR5, R6 ;  /* 0x0000000507077c24 */ /* 0x000fe4000f8e0206 */
[----:B------:R-:W-:Y:S01]  /*cbd0*/  FMUL R6, R9, UR4 ;  /* 0x0000000409067c20 */ /* 0x000fe20008400000 */
[----:B------:R-:W-:Y:S01]  /*cbe0*/  ULDC UR4, c[0x0][0x618] ;  /* 0x0001860000047ab9 */ /* 0x000fe20000000800 */
[----:B------:R-:W-:Y:S01]  /*cbf0*/  ULDC UR5, c[0x0][0x154] ;  /* 0x0000550000057ab9 */ /* 0x000fe20000000800 */
[----:B------:R-:W-:-:S03]  /*cc00*/  IMAD.IADD R5, R5, 0x1, R7 ;  /* 0x0000000105057824 */ /* 0x000fc600078e0207 */
[----:B------:R-:W3:Y:S02]  /*cc10*/  F2I.U32.TRUNC.NTZ R6, R6 ;  /* 0x0000000600067305 */ /* 0x000ee4000020f000 */
[----:B------:R-:W-:Y:S02]  /*cc20*/  SHF.R.U64 R9, R4, UR4, R5 ;  /* 0x0000000404097c19 */ /* 0x000fe40008001205 */
[----:B-1----:R-:W-:-:S05]  /*cc30*/  I2FP.F32.U32 R4, R14 ;  /* 0x0000000e00047245 */ /* 0x002fca0000201000 */
[----:B------:R-:W-:Y:S01]  /*cc40*/  FMUL R22, R4, UR5 ;  /* 0x0000000504167c20 */ /* 0x000fe20008400000 */
[----:B------:R-:W-:Y:S01]  /*cc50*/  SHF.R.U32.HI R4, RZ, UR4, R5 ;  /* 0x00000004ff047c19 */ /* 0x000fe20008011605 */
[----:B------:R-:W-:-:S03]  /*cc60*/  ULDC UR4, c[0x0][0x658] ;  /* 0x0001960000047ab9 */ /* 0x000fc60000000800 */
[--C-:B------:R-:W-:Y:S01]  /*cc70*/  SHF.R.U64 R20, R9, UR6, R4.reuse ;  /* 0x0000000609147c19 */ /* 0x100fe20008001204 */
[----:B------:R-:W1:Y:S01]  /*cc80*/  F2I.U32.TRUNC.NTZ R22, R22 ;  /* 0x0000001600167305 */ /* 0x000e62000020f000 */
[----:B------:R-:W-:Y:S01]  /*cc90*/  SHF.R.U32.HI R5, RZ, UR6, R4 ;  /* 0x00000006ff057c19 */ /* 0x000fe20008011604 */
[----:B---3--:R-:W-:-:S03]  /*cca0*/  IMAD.MOV R6, RZ, RZ, -R6 ;  /* 0x000000ffff067224 */ /* 0x008fc600078e0a06 */
[----:B------:R-:W-:Y:S01]  /*ccb0*/  SHF.R.U64 R18, R20, UR4, R5 ;  /* 0x0000000414127c19 */ /* 0x000fe20008001205 */
[----:B--2---:R-:W-:Y:S01]  /*ccc0*/  IMAD R15, R24, R6, R15 ;  /* 0x00000006180f7224 */ /* 0x004fe200078e020f */
[----:B------:R-:W-:-:S03]  /*ccd0*/  SHF.R.U32.HI R23, RZ, UR4, R5 ;  /* 0x00000004ff177c19 */ /* 0x000fc60008011605 */
[----:B------:R-:W-:Y:S02]  /*cce0*/  IMAD.MOV.U32 R4, RZ, RZ, R18 ;  /* 0x000000ffff047224 */ /* 0x000fe400078e0012 */
[----:B------:R-:W-:Y:S01]  /*ccf0*/  IMAD.MOV.U32 R5, RZ, RZ, R23 ;  /* 0x000000ffff057224 */ /* 0x000fe200078e0017 */
[----:B-1----:R-:W-:Y:S06]  /*cd00*/  @!P1 BRA `(.L_x_299) ;  /* 0x0000000000289947 */ /* 0x002fec0003800000 */
[----:B------:R-:W-:Y:S02]  /*cd10*/  ULDC UR4, c[0x0][0x64c] ;  /* 0x0001930000047ab9 */ /* 0x000fe40000000800 */
[----:B------:R-:W-:-:S05]  /*cd20*/  IADD3 R5, P1, R18, UR4, RZ ;  /* 0x0000000412057c10 */ /* 0x000fca000ff3e0ff */
[----:B------:R-:W-:-:S04]  /*cd30*/  IMAD.X R23, RZ, RZ, R23, P1 ;  /* 0x000000ffff177224 */ /* 0x000fc800008e0617 */
[----:B------:R-:W-:-:S04]  /*cd40*/  IMAD.WIDE.U32 R6, R23, UR8, RZ ;  /* 0x0000000817067c25 */ /* 0x000fc8000f8e00ff */
[----:B------:R-:W-:-:S04]  /*cd50*/  IMAD.WIDE.U32 R6, P1, R5, UR9, R6 ;  /* 0x0000000905067c25 */ /* 0x000fc8000f820006 */
[----:B------:R-:W-:-:S04]  /*cd60*/  IMAD.WIDE.U32 R4, R5, UR8, RZ ;  /* 0x0000000805047c25 */ /* 0x000fc8000f8e00ff */
[----:B------:R-:W-:Y:S01]  /*cd70*/  IMAD.MOV.U32 R4, RZ, RZ, R7 ;  /* 0x000000ffff047224 */ /* 0x000fe200078e0007 */
[----:B------:R-:W-:Y:S01]  /*cd80*/  IADD3 RZ, P3, R5, R6, RZ ;  /* 0x0000000605ff7210 */ /* 0x000fe20007f7e0ff */
[----:B------:R-:W-:-:S04]  /*cd90*/  IMAD.X R5, RZ, RZ, RZ, P1 ;  /* 0x000000ffff057224 */ /* 0x000fc800008e06ff */
[----:B------:R-:W-:-:S08]  /*cda0*/  IMAD.WIDE.U32.X R4, R23, UR9, R4, P3 ;  /* 0x0000000917047c25 */ /* 0x000fd000098e0404 */
.L_x_299:
[----:B------:R-:W-:Y:S01]  /*cdb0*/  ISETP.NE.AND P1, PT, R2, 0x1, PT ;  /* 0x000000010200780c */ /* 0x000fe20003f25270 */
[----:B------:R-:W-:Y:S01]  /*cdc0*/  ULDC UR4, c[0x0][0x648] ;  /* 0x0001920000047ab9 */ /* 0x000fe20000000800 */
[----:B------:R-:W-:Y:S01]  /*cdd0*/  LOP3.LUT R20, R20, UR29, RZ, 0xc0, !PT ;  /* 0x0000001d14147c12 */ /* 0x000fe2000f8ec0ff */
[----:B------:R-:W-:Y:S01]  /*cde0*/  IMAD.MOV R22, RZ, RZ, -R22 ;  /* 0x000000ffff167224 */ /* 0x000fe200078e0a16 */
[----:B------:R-:W-:Y:S01]  /*cdf0*/  SHF.R.U64 R5, R4, UR4, R5 ;  /* 0x0000000404057c19 */ /* 0x000fe20008001205 */
[----:B------:R-:W-:Y:S01]  /*ce00*/  ULDC UR4, c[0x0][0x638] ;  /* 0x00018e0000047ab9 */ /* 0x000fe20000000800 */
[----:B------:R-:W-:Y:S01]  /*ce10*/  LOP3.LUT R9, R9, UR13, RZ, 0xc0, !PT ;  /* 0x0000000d09097c12 */ /* 0x000fe2000f8ec0ff */
[----:B------:R-:W-:Y:S01]  /*ce20*/  ULDC UR5, c[0x0][0x610] ;  /* 0x0001840000057ab9 */ /* 0x000fe20000000800 */
[----:B------:R-:W-:Y:S02]  /*ce30*/  IMAD.MOV.U32 R4, RZ, RZ, 0x1 ;  /* 0x00000001ff047424 */ /* 0x000fe400078e00ff */
[----:B------:R-:W-:-:S02]  /*ce40*/  IMAD.MOV R7, RZ, RZ, -R5 ;  /* 0x000000ffff077224 */ /* 0x000fc400078e0a05 */
[----:B------:R-:W-:Y:S02]  /*ce50*/  IMAD R20, R5, UR21, R20 ;  /* 0x0000001505147c24 */ /* 0x000fe4000f8e0214 */
[----:B0-----:R-:W-:Y:S02]  /*ce60*/  @P1 IMAD R15, R21, R22, R14 ;  /* 0x00000016150f1224 */ /* 0x001fe400078e020e */
[----:B------:R-:W-:Y:S01]  /*ce70*/  IMAD R18, R7, UR4, R18 ;  /* 0x0000000407127c24 */ /* 0x000fe2000f8e0212 */
[----:B------:R-:W-:Y:S01]  /*ce80*/  ULDC UR4, c[0x0][0x600] ;  /* 0x0001800000047ab9 */ /* 0x000fe20000000800 */
[----:B------:R-:W-:Y:S02]  /*ce90*/  IMAD R15, R20, UR5, R15 ;  /* 0x00000005140f7c24 */ /* 0x000fe4000f8e020f */
[----:B------:R-:W-:-:S05]  /*cea0*/  IMAD R18, R18, UR4, R9 ;  /* 0x0000000412127c24 */ /* 0x000fca000f8e0209 */
[----:B------:R-:W-:Y:S02]  /*ceb0*/  SEL R9, R18, R15, !P1 ;  /* 0x0000000f12097207 */ /* 0x000fe40004800000 */
[----:B------:R-:W-:-:S07]  /*cec0*/  SEL R7, R15, R18, !P1 ;  /* 0x000000120f077207 */ /* 0x000fce0004800000 */
.L_x_297:
[----:B------:R-:W-:Y:S05]  /*ced0*/  BSYNC B1 ;  /* 0x0000000000017941 */ /* 0x000fea0003800000 */
.L_x_296:
[----:B------:R-:W-:-:S13]  /*cee0*/  LOP3.LUT P1, RZ, R4, 0xff, RZ, 0xc0, !PT ;  /* 0x000000ff04ff7812 */ /* 0x000fda000782c0ff */
[----:B------:R-:W-:Y:S05]  /*cef0*/  @P1 BRA `(.L_x_300) ;  /* 0xfffffff000c01947 */ /* 0x000fea000383ffff */
[----:B------:R-:W-:Y:S05]  /*cf00*/  BSYNC B0 ;  /* 0x0000000000007941 */ /* 0x000fea0003800000 */
.L_x_288:
[----:B------:R-:W-:-:S03]  /*cf10*/  UMOV UR4, 0xffffffff ;  /* 0xffffffff00047882 */ /* 0x000fc60000000000 */
[----:B------:R-:W-:Y:S05]  /*cf20*/  BRA.DIV UR4, `(.L_x_301) ;  /* 0x0000000204f47947 */ /* 0x000fea000b800000 */
[----:B------:R-:W-:-:S13]  /*cf30*/  ELECT P6, URZ, PT ;  /* 0x00000000003f782f */ /* 0x000fda00038c0000 */
.L_x_314:
[----:B------:R-:W-:Y:S04]  /*cf40*/  BSSY B0, `(.L_x_302) ;  /* 0x0000022000007945 */ /* 0x000fe80003800000 */
[----:B------:R-:W-:Y:S05]  /*cf50*/  @!P6 BRA `(.L_x_303) ;  /* 0x000000000080e947 */ /* 0x000fea0003800000 */
[----:B------:R-:W-:-:S04]  /*cf60*/  LOP3.LUT R19, R19, 0x2, RZ, 0xfc, !PT ;  /* 0x0000000213137812 */ /* 0x000fc800078efcff */
[----:B------:R-:W-:-:S13]  /*cf70*/  ISETP.NE.AND P0, PT, R19, 0x3, PT ;  /* 0x000000031300780c */ /* 0x000fda0003f05270 */
[----:B------:R-:W-:Y:S05]  /*cf80*/  @!P0 BRA `(.L_x_304) ;  /* 0x0000000000048947 */ /* 0x000fea0003800000 */
[----:B------:R-:W-:Y:S01]  /*cf90*/  BPT.TRAP 0x1 ;  /* 0x000000040000795c */ /* 0x000fe20000300000 */
.L_x_304:
[----:B------:R-:W0:Y:S01]  /*cfa0*/  S2R R3, SR_CgaCtaId ;  /* 0x0000000000037919 */ /* 0x000e220000008800 */
[----:B------:R-:W-:-:S04]  /*cfb0*/  MOV R2, 0x400 ;  /* 0x0000040000027802 */ /* 0x000fc80000000f00 */
[----:B0-----:R-:W-:Y:S02]  /*cfc0*/  LEA R3, R3, R2, 0x18 ;  /* 0x0000000203037211 */ /* 0x001fe400078ec0ff */
[----:B------:R-:W-:-:S03]  /*cfd0*/  SHF.L.U32 R2, R0, 0x1f, RZ ;  /* 0x0000001f00027819 */ /* 0x000fc600000006ff */
[----:B------:R-:W-:-:S04]  /*cfe0*/  VIADD R3, R3, 0x18 ;  /* 0x0000001803037836 */ /* 0x000fc80000000000 */
[C---:B------:R-:W-:Y:S02]  /*cff0*/  IMAD R7, R12.reuse, 0x8, R3 ;  /* 0x000000080c077824 */ /* 0x040fe400078e0203 */
[----:B------:R-:W-:Y:S02]  /*d000*/  VIADD R12, R12, 0x1 ;  /* 0x000000010c0c7836 */ /* 0x000fe40000000000 */
[----:B------:R-:W0:Y:S03]  /*d010*/  SYNCS.PHASECHK.TRANS64.TRYWAIT P0, [R7+URZ], R2 ;  /* 0x00000002070075a7 */ /* 0x000e26000800017f */
[----:B------:R-:W-:-:S04]  /*d020*/  ISETP.NE.AND P1, PT, R12, 0x3, PT ;  /* 0x000000030c00780c */ /* 0x000fc80003f25270 */
[----:B------:R-:W-:Y:S02]  /*d030*/  SEL R5, RZ, 0x1, P1 ;  /* 0x00000001ff057807 */ /* 0x000fe40000800000 */
[----:B------:R-:W-:Y:S02]  /*d040*/  SEL R12, R12, RZ, P1 ;  /* 0x000000ff0c0c7207 */ /* 0x000fe40000800000 */
[----:B------:R-:W-:-:S03]  /*d050*/  LOP3.LUT R5, R0, R5, RZ, 0x3c, !PT ;  /* 0x0000000500057212 */ /* 0x000fc600078e3cff */
[----:B------:R-:W-:Y:S01]  /*d060*/  IMAD R9, R12, 0x8, R3 ;  /* 0x000000080c097824 */ /* 0x000fe200078e0203 */
[----:B------:R-:W-:Y:S01]  /*d070*/  SHF.L.U32 R4, R5, 0x1f, RZ ;  /* 0x0000001f05047819 */ /* 0x000fe200000006ff */
[----:B0-----:R-:W-:Y:S06]  /*d080*/  @!P0 BRA `(.L_x_305) ;  /* 0x0000000000bc8947 */ /* 0x001fec0003800000 */
.L_x_315:
[----:B------:R-:W1:Y:S01]  /*d090*/  SYNCS.PHASECHK.TRANS64.TRYWAIT P0, [R9+URZ], R4 ;  /* 0x00000004090075a7 */ /* 0x000e62000800017f */
[----:B------:R-:W-:-:S05]  /*d0a0*/  VIADD R0, R12, 0x1 ;  /* 0x000000010c007836 */ /* 0x000fca0000000000 */
[----:B------:R-:W-:-:S04]  /*d0b0*/  ISETP.NE.AND P1, PT, R0, 0x3, PT ;  /* 0x000000030000780c */ /* 0x000fc80003f25270 */
[----:B0-----:R-:W-:Y:S02]  /*d0c0*/  SEL R2, RZ, 0x1, P1 ;  /* 0x00000001ff027807 */ /* 0x001fe40000800000 */
[----:B------:R-:W-:Y:S02]  /*d0d0*/  SEL R0, R0, RZ, P1 ;  /* 0x000000ff00007207 */ /* 0x000fe40000800000 */
[----:B------:R-:W-:Y:S01]  /*d0e0*/  LOP3.LUT R2, R5, R2, RZ, 0x3c, !PT ;  /* 0x0000000205027212 */ /* 0x000fe200078e3cff */
[----:B-1----:R-:W-:Y:S06]  /*d0f0*/  @!P0 BRA `(.L_x_306) ;  /* 0x0000000000b48947 */ /* 0x002fec0003800000 */
.L_x_316:
[----:B------:R-:W-:Y:S01]  /*d100*/  IMAD R3, R0, 0x8, R3 ;  /* 0x0000000800037824 */ /* 0x000fe200078e0203 */
[----:B------:R-:W-:-:S07]  /*d110*/  SHF.L.U32 R0, R2, 0x1f, RZ ;  /* 0x0000001f02007819 */ /* 0x000fce00000006ff */
.L_x_307:
[----:B-1----:R1:W2:Y:S02]  /*d120*/  SYNCS.PHASECHK.TRANS64.TRYWAIT P0, [R3+URZ], R0 ;  /* 0x00000000030075a7 */ /* 0x0022a4000800017f */
[----:B--2---:R-:W-:Y:S05]  /*d130*/  @!P0 NANOSLEEP.SYNCS 0x989680 ;  /* 0x009896800000895d */ /* 0x004fea0003900000 */
[----:B------:R-:W2:Y:S02]  /*d140*/  @!P0 SYNCS.PHASECHK.TRANS64 P0, [R3+URZ], R0 ;  /* 0x00000000030085a7 */ /* 0x000ea4000800007f */
[----:B--2---:R-:W-:Y:S05]  /*d150*/  @!P0 BRA `(.L_x_307) ;  /* 0xfffffffc00f08947 */ /* 0x004fea000383ffff */
.L_x_303:
[----:B------:R-:W-:Y:S05]  /*d160*/  BSYNC B0 ;  /* 0x0000000000007941 */ /* 0x000fea0003800000 */
.L_x_302:
[----:B------:R-:W-:Y:S05]  /*d170*/  EXIT ;  /* 0x000000000000794d */ /* 0x000fea0003800000 */
.L_x_17:
[----:B---3--:R3:W4:Y:S02]  /*d180*/  SYNCS.PHASECHK.TRANS64.TRYWAIT P1, [R3+URZ], R0 ;  /* 0x00000000030075a7 */ /* 0x008724000802017f */
[----:B----4-:R-:W-:Y:S05]  /*d190*/  @!P1 NANOSLEEP.SYNCS 0x989680 ;  /* 0x009896800000995d */ /* 0x010fea0003900000 */
[----:B------:R-:W4:Y:S02]  /*d1a0*/  @!P1 SYNCS.PHASECHK.TRANS64 P1, [R3+URZ], R0 ;  /* 0x00000000030095a7 */ /* 0x000f24000802007f */
[----:B----4-:R-:W-:Y:S05]  /*d1b0*/  @!P1 BRA `(.L_x_17) ;  /* 0xfffffffc00f09947 */ /* 0x010fea000383ffff */
[----:B------:R-:W-:Y:S05]  /*d1c0*/  BRA `(.L_x_16) ;  /* 0xffffff4000087947 */ /* 0x000fea000383ffff */
.L_x_22:
[----:B-1----:R-:W-:-:S04]  /*d1d0*/  IMAD.U32 R4, RZ, RZ, UR9 ;  /* 0x00000009ff047e24 */ /* 0x002fc8000f8e00ff */
[----:B------:R1:W2:Y:S03]  /*d1e0*/  SYNCS.PHASECHK.TRANS64.TRYWAIT P1, [R4+URZ], R3 ;  /* 0x00000003040075a7 */ /* 0x0002a6000802017f */
[----:B--2---:R-:W-:Y:S05]  /*d1f0*/  @!P1 NANOSLEEP.SYNCS 0x989680 ;  /* 0x009896800000995d */ /* 0x004fea0003900000 */
[----:B------:R-:W2:Y:S02]  /*d200*/  @!P1 SYNCS.PHASECHK.TRANS64 P1, [R4+URZ], R3 ;  /* 0x00000003040095a7 */ /* 0x000ea4000802007f */
[----:B--2---:R-:W-:Y:S05]  /*d210*/  @!P1 BRA `(.L_x_22) ;  /* 0xfffffffc00ec9947 */ /* 0x004fea000383ffff */
[----:B------:R-:W-:Y:S05]  /*d220*/  BRA `(.L_x_21) ;  /* 0xffffff4c007c7947 */ /* 0x000fea000383ffff */
.L_x_289:
[----:B------:R-:W-:Y:S01]  /*d230*/  BSSY B1, `(.L_x_308) ;  /* 0x0000006000017945 */ /* 0x000fe20003800000 */
[----:B------:R-:W-:-:S07]  /*d240*/  IMAD.MOV.U32 R15, RZ, RZ, -0x1 ;  /* 0xffffffffff0f7424 */ /* 0x000fce00078e00ff */
[----:B------:R-:W-:Y:S05]  /*d250*/  WARPSYNC.COLLECTIVE R15, `(.L_x_309) ;  /* 0x000000000f0c7348 */ /* 0x000fea0003c00000 */
[----:B------:R-:W-:Y:S02]  /*d260*/  ELECT P6, UR62, PT ;  /* 0x00000000003e782f */ /* 0x000fe400038c0000 */
[----:B------:R-:W-:Y:S01]  /*d270*/  MOV R14, UR62 ;  /* 0x0000003e000e7c02 */ /* 0x000fe20008000f00 */
[----:B------:R-:W-:Y:S10]  /*d280*/  ENDCOLLECTIVE ;  /* 0x000000000000791b */ /* 0x000ff40003800000 */
.L_x_309:
[----:B------:R-:W-:Y:S05]  /*d290*/  BSYNC B1 ;  /* 0x0000000000017941 */ /* 0x000fea0003800000 */
.L_x_308:
[----:B------:R-:W-:Y:S05]  /*d2a0*/  BRA `(.L_x_310) ;  /* 0xffffffec00e07947 */ /* 0x000fea000383ffff */
.L_x_292:
[----:B0-----:R0:W1:Y:S02]  /*d2b0*/  SYNCS.PHASECHK.TRANS64.TRYWAIT P1, [R14+URZ+0x18], R7 ;  /* 0x000018070e0075a7 */ /* 0x001064000802017f */
[----:B-1----:R-:W-:Y:S05]  /*d2c0*/  @!P1 NANOSLEEP.SYNCS 0x989680 ;  /* 0x009896800000995d */ /* 0x002fea0003900000 */
[----:B------:R-:W1:Y:S02]  /*d2d0*/  @!P1 SYNCS.PHASECHK.TRANS64 P1, [R14+URZ+0x18], R7 ;  /* 0x000018070e0095a7 */ /* 0x000e64000802007f */
[----:B-1----:R-:W-:Y:S05]  /*d2e0*/  @!P1 BRA `(.L_x_292) ;  /* 0xfffffffc00f09947 */ /* 0x002fea000383ffff */
[----:B------:R-:W-:Y:S05]  /*d2f0*/  BRA `(.L_x_311) ;  /* 0xfffffff000147947 */ /* 0x000fea000383ffff */
.L_x_301:
[----:B------:R-:W-:Y:S01]  /*d300*/  BSSY B0, `(.L_x_312) ;  /* 0x0000006000007945 */ /* 0x000fe20003800000 */
[----:B------:R-:W-:-:S07]  /*d310*/  IMAD.MOV.U32 R15, RZ, RZ, -0x1 ;  /* 0xffffffffff0f7424 */ /* 0x000fce00078e00ff */
[----:B------:R-:W-:Y:S05]  /*d320*/  WARPSYNC.COLLECTIVE R15, `(.L_x_313) ;  /* 0x000000000f0c7348 */ /* 0x000fea0003c00000 */
[----:B------:R-:W-:Y:S02]  /*d330*/  ELECT P6, UR62, PT ;  /* 0x00000000003e782f */ /* 0x000fe400038c0000 */
[----:B------:R-:W-:Y:S01]  /*d340*/  MOV R14, UR62 ;  /* 0x0000003e000e7c02 */ /* 0x000fe20008000f00 */
[----:B------:R-:W-:Y:S10]  /*d350*/  ENDCOLLECTIVE ;  /* 0x000000000000791b */ /* 0x000ff40003800000 */
.L_x_313:
[----:B------:R-:W-:Y:S05]  /*d360*/  BSYNC B0 ;  /* 0x0000000000007941 */ /* 0x000fea0003800000 */
.L_x_312:
[----:B------:R-:W-:Y:S05]  /*d370*/  BRA `(.L_x_314) ;  /* 0xfffffff800f07947 */ /* 0x000fea000383ffff */
.L_x_305:
[----:B0-----:R0:W1:Y:S02]  /*d380*/  SYNCS.PHASECHK.TRANS64.TRYWAIT P0, [R7+URZ], R2 ;  /* 0x00000002070075a7 */ /* 0x001064000800017f */
[----:B-1----:R-:W-:Y:S05]  /*d390*/  @!P0 NANOSLEEP.SYNCS 0x989680 ;  /* 0x009896800000895d */ /* 0x002fea0003900000 */
[----:B------:R-:W1:Y:S02]  /*d3a0*/  @!P0 SYNCS.PHASECHK.TRANS64 P0, [R7+URZ], R2 ;  /* 0x00000002070085a7 */ /* 0x000e64000800007f */
[----:B-1----:R-:W-:Y:S05]  /*d3b0*/  @!P0 BRA `(.L_x_305) ;  /* 0xfffffffc00f08947 */ /* 0x002fea000383ffff */
[----:B------:R-:W-:Y:S05]  /*d3c0*/  BRA `(.L_x_315) ;  /* 0xfffffffc00307947 */ /* 0x000fea000383ffff */
.L_x_306:
[----:B0-----:R0:W1:Y:S02]  /*d3d0*/  SYNCS.PHASECHK.TRANS64.TRYWAIT P0, [R9+URZ], R4 ;  /* 0x00000004090075a7 */ /* 0x001064000800017f */
[----:B-1----:R-:W-:Y:S05]  /*d3e0*/  @!P0 NANOSLEEP.SYNCS 0x989680 ;  /* 0x009896800000895d */ /* 0x002fea0003900000 */
[----:B------:R-:W1:Y:S02]  /*d3f0*/  @!P0 SYNCS.PHASECHK.TRANS64 P0, [R9+URZ], R4 ;  /* 0x00000004090085a7 */ /* 0x000e64000800007f */
[----:B-1----:R-:W-:Y:S05]  /*d400*/  @!P0 BRA `(.L_x_306) ;  /* 0xfffffffc00f08947 */ /* 0x002fea000383ffff */
[----:B------:R-:W-:Y:S05]  /*d410*/  BRA `(.L_x_316) ;  /* 0xfffffffc00387947 */ /* 0x000fea000383ffff */
.L_x_317:
[----:B------:R-:W-:-:S00]  /*d420*/  BRA `(.L_x_317) ;  /* 0xfffffffc00fc7947 */ /* 0x000fc0000383ffff */
[----:B------:R-:W-:-:S00]  /*d430*/  NOP ;  /* 0x0000000000007918 */ /* 0x000fc00000000000 */
        /* <DEDUP_REMOVED lines=12> */
.L_x_318:


//--------------------- .nv.global.init           --------------------------
	.section	.nv.global.init,"aw",@progbits
.nv.global.init:
	.type		$str$22,@object
	.size		$str$22,($str$23 - $str$22)
$str$22:
        /*0000*/ 	.byte	0x6b, 0x5f, 0x74, 0x69, 0x6c, 0x65, 0x5f, 0x63, 0x6f, 0x75, 0x6e, 0x74, 0x20, 0x3e, 0x3d, 0x20
        /*0010*/ 	.byte	0x31, 0x00
	.type		$str$23,@object
	.size		$str$23,(__unnamed_1 - $str$23)
$str$23:
        /*0012*/ 	.byte	0x2f, 0x74, 0x6d, 0x70, 0x2f, 0x63, 0x75, 0x74, 0x6c, 0x61, 0x73, 0x73, 0x5f, 0x73, 0x77, 0x65
        /*0022*/ 	.byte	0x65, 0x70, 0x5f, 0x73, 0x72, 0x63, 0x2f, 0x69, 0x6e, 0x63, 0x6c, 0x75, 0x64, 0x65, 0x2f, 0x63
        /*0032*/ 	.byte	0x75, 0x74, 0x6c, 0x61, 0x73, 0x73, 0x2f, 0x67, 0x65, 0x6d, 0x6d, 0x2f, 0x63, 0x6f, 0x6c, 0x6c
        /*0042*/ 	.byte	0x65, 0x63, 0x74, 0x69, 0x76, 0x65, 0x2f, 0x73, 0x6d, 0x39, 0x30, 0x5f, 0x6d, 0x6d, 0x61, 0x5f
        /*0052*/ 	.byte	0x74, 0x6d, 0x61, 0x5f, 0x67, 0x6d, 0x6d, 0x61, 0x5f, 0x73, 0x73, 0x5f, 0x77, 0x61, 0x72, 0x70
        /*0062*/ 	.byte	0x73, 0x70, 0x65, 0x63, 0x69, 0x61, 0x6c, 0x69, 0x7a, 0x65, 0x64, 0x2e, 0x68, 0x70, 0x70, 0x00
	.type		__unnamed_1,@object
	.size		__unnamed_1,(.L_0 - __unnamed_1)
__unnamed_1:
        /*0072*/ 	.byte	0x76, 0x6f, 0x69, 0x64, 0x20, 0x63, 0x75, 0x74, 0x6c, 0x61, 0x73, 0x73, 0x3a, 0x3a, 0x67, 0x65
        /* <DEDUP_REMOVED lines=177> */
        /*0b92*/ 	.byte	0x5d, 0x00
.L_0:


//--------------------- .nv.shared._ZN7cutlass13device_kernelINS_4gemm6kernel13GemmUniversalIN4cute5tupleIJiiiiEEENS1_10collective13CollectiveMmaINS1_34MainloopSm90TmaGmmaWarpSpecializedILi3ENS5_IJNS4_1CILi1EEESB_SB_EEENS1_35KernelTmaWarpSpecializedCooperativeEEENS5_IJNSA_ILi256EEENSA_ILi128EEESG_EEENS_10tfloat32_tENS5_IJlSB_lEEESI_SJ_NS4_8TiledMMAINS4_8MMA_AtomIJNS4_4SM904GMMA30MMA_64x128x8_F32TF32TF32_SS_TNILNSN_7ScaleInE1ELSP_1EEEEEENS4_6LayoutINS5_IJNSA_ILi2EEESB_SB_EEENS5_IJSB_NSA_ILi0EEESV_EEEEENS5_IJNS4_10UnderscoreESY_SY_EEEEENS4_13SM90_TMA_LOADENS4_14ComposedLayoutINS4_7SwizzleILi3ELi4ELi3EEENS4_18smem_ptr_flag_bitsILi32EEENSS_INS5_IJNSA_ILi8EEENSA_ILi32EEEEEENS5_IJS18_SB_EEEEEEEvNS4_8identityES11_S1C_vS1D_EENS_8epilogue10collective6detail29Sm90TmaWarpSpecializedAdapterINS1G_15DefaultEpilogueISI_SJ_SJ_NS1F_6thread17LinearCombinationISI_Li1EffLNS1K_9ScaleType4KindE0ELNS_15FloatRoundStyleE2ESI_EENS1_15EpilogueDefaultEEEEEvvEEEEvNT_6ParamsE --------------------------
	.section	.nv.shared._ZN7cutlass13device_kernelINS_4gemm6kernel13GemmUniversalIN4cute5tupleIJiiiiEEENS1_10collective13CollectiveMmaINS1_34MainloopSm90TmaGmmaWarpSpecializedILi3ENS5_IJNS4_1CILi1EEESB_SB_EEENS1_35KernelTmaWarpSpecializedCooperativeEEENS5_IJNSA_ILi256EEENSA_ILi128EEESG_EEENS_10tfloat32_tENS5_IJlSB_lEEESI_SJ_NS4_8TiledMMAINS4_8MMA_AtomIJNS4_4SM904GMMA30MMA_64x128x8_F32TF32TF32_SS_TNILNSN_7ScaleInE1ELSP_1EEEEEENS4_6LayoutINS5_IJNSA_ILi2EEESB_SB_EEENS5_IJSB_NSA_ILi0EEESV_EEEEENS5_IJNS4_10UnderscoreESY_SY_EEEEENS4_13SM90_TMA_LOADENS4_14ComposedLayoutINS4_7SwizzleILi3ELi4ELi3EEENS4_18smem_ptr_flag_bitsILi32EEENSS_INS5_IJNSA_ILi8EEENSA_ILi32EEEEEENS5_IJS18_SB_EEEEEEEvNS4_8identityES11_S1C_vS1D_EENS_8epilogue10collective6detail29Sm90TmaWarpSpecializedAdapterINS1G_15DefaultEpilogueISI_SJ_SJ_NS1F_6thread17LinearCombinationISI_Li1EffLNS1K_9ScaleType4KindE0ELNS_15FloatRoundStyleE2ESI_EENS1_15EpilogueDefaultEEEEEvvEEEEvNT_6ParamsE,"aw",@nobits
	.sectionflags	@""
	.align	16
	.zero		1024


//--------------------- .nv.shared.reserved.0     --------------------------
	.section	.nv.shared.reserved.0,"aw",@nobits
	.weak		__nv_reservedSMEM_offset_0_alias
	.size		__nv_reservedSMEM_offset_0_alias, 0, 0
	.other		__nv_reservedSMEM_offset_0_alias,@"STO_CUDA_RESERVED_SHARED STV_DEFAULT"
__nv_reservedSMEM_offset_0_alias:
	.zero		0


//--------------------- .nv.global                --------------------------
	.section	.nv.global,"aw",@nobits
.nv.global:
	.type		_ZN39_INTERNAL_b665fb1e_4_k_cu_7337e76b_59464cute1_E,@object
	.size		_ZN39_INTERNAL_b665fb1e_4_k_cu_7337e76b_59464cute1_E,(_ZN39_INTERNAL_b665fb1e_4_k_cu_7337e76b_59464cuda3std3__45__cpo6cbeginE - _ZN39_INTERNAL_b665fb1e_4_k_cu_7337e76b_59464cute1_E)
_ZN39_INTERNAL_b665fb1e_4_k_cu_7337e76b_59464cute1_E:
	.zero		1
	.type		_ZN39_INTERNAL_b665fb1e_4_k_cu_7337e76b_59464cuda3std3__45__cpo6cbeginE,@object
	.size		_ZN39_INTERNAL_b665fb1e_4_k_cu_7337e76b_59464cuda3std3__45__cpo6cbeginE,(_ZN39_INTERNAL_b665fb1e_4_k_cu_7337e76b_59464cuda3std3__48in_placeE - _ZN39_INTERNAL_b665fb1e_4_k_cu_7337e76b_59464cuda3std3__45__cpo6cbeginE)
_ZN39_INTERNAL_b665fb1e_4_k_cu_7337e76b_59464cuda3std3__45__cpo6cbeginE:
	.zero		1
	.type		_ZN39_INTERNAL_b665fb1e_4_k_cu_7337e76b_59464cuda3std3__48in_placeE,@object
	.size		_ZN39_INTERNAL_b665fb1e_4_k_cu_7337e76b_59464cuda3std3__48in_placeE,(_ZN39_INTERNAL_b665fb1e_4_k_cu_7337e76b_59464cuda3std6ranges3__45__cpo9iter_moveE - _ZN39_INTERNAL_b665fb1e_4_k_cu_7337e76b_59464cuda3std3__48in_placeE)
_ZN39_INTERNAL_b665fb1e_4_k_cu_7337e76b_59464cuda3std3__48in_placeE:
	.zero		1
	.type		_ZN39_INTERNAL_b665fb1e_4_k_cu_7337e76b_59464cuda3std6ranges3__45__cpo9iter_moveE,@object
	.size		_ZN39_INTERNAL_b665fb1e_4_k_cu_7337e76b_59464cuda3std6ranges3__45__cpo9iter_moveE,(_ZN39_INTERNAL_b665fb1e_4_k_cu_7337e76b_59464cuda3std3__45__cpo5beginE - _ZN39_INTERNAL_b665fb1e_4_k_cu_7337e76b_59464cuda3std6ranges3__45__cpo9iter_moveE)
_ZN39_INTERNAL_b665fb1e_4_k_cu_7337e76b_59464cuda3std6ranges3__45__cpo9iter_moveE:
	.zero		1
	.type		_ZN39_INTERNAL_b665fb1e_4_k_cu_7337e76b_59464cuda3std3__45__cpo5beginE,@object
	.size		_ZN39_INTERNAL_b665fb1e_4_k_cu_7337e76b_59464cuda3std3__45__cpo5beginE,(_ZN39_INTERNAL_b665fb1e_4_k_cu_7337e76b_59464cuda3std3__441_GLOBAL__N__b665fb1e_4_k_cu_7337e76b_59466ignoreE - _ZN39_INTERNAL_b665fb1e_4_k_cu_7337e76b_59464cuda3std3__45__cpo5beginE)
_ZN39_INTERNAL_b665fb1e_4_k_cu_7337e76b_59464cuda3std3__45__cpo5beginE:
	.zero		1
	.type		_ZN39_INTERNAL_b665fb1e_4_k_cu_7337e76b_59464cuda3std3__441_GLOBAL__N__b665fb1e_4_k_cu_7337e76b_59466ignoreE,@object
	.size		_ZN39_INTERNAL_b665fb1e_4_k_cu_7337e76b_59464cuda3std3__441_GLOBAL__N__b665fb1e_4_k_cu_7337e76b_59466ignoreE,(_ZN39_INTERNAL_b665fb1e_4_k_cu_7337e76b_59464cute7productE - _ZN39_INTERNAL_b665fb1e_4_k_cu_7337e76b_59464cuda3std3__441_GLOBAL__N__b665fb1e_4_k_cu_7337e76b_59466ignoreE)
_ZN39_INTERNAL_b665fb1e_4_k_cu_7337e76b_59464cuda3std3__441_GLOBAL__N__b665fb1e_4_k_cu_7337e76b_59466ignoreE:
	.zero		1
	.type		_ZN39_INTERNAL_b665fb1e_4_k_cu_7337e76b_59464cute7productE,@object
	.size		_ZN39_INTERNAL_b665fb1e_4_k_cu_7337e76b_59464cute7productE,(_ZN39_INTERNAL_b665fb1e_4_k_cu_7337e76b_59464cuda3std3__45__cpo3endE - _ZN39_INTERNAL_b665fb1e_4_k_cu_7337e76b_59464cute7productE)
_ZN39_INTERNAL_b665fb1e_4_k_cu_7337e76b_59464cute7productE:
	.zero		1
	.type		_ZN39_INTERNAL_b665fb1e_4_k_cu_7337e76b_59464cuda3std3__45__cpo3endE,@object
	.size		_ZN39_INTERNAL_b665fb1e_4_k_cu_7337e76b_59464cuda3std3__45__cpo3endE,(_ZN39_INTERNAL_b665fb1e_4_k_cu_7337e76b_59464cuda3std3__419piecewise_constructE - _ZN39_INTERNAL_b665fb1e_4_k_cu_7337e76b_59464cuda3std3__45__cpo3endE)
_ZN39_INTERNAL_b665fb1e_4_k_cu_7337e76b_59464cuda3std3__45__cpo3endE:
	.zero		1
	.type		_ZN39_INTERNAL_b665fb1e_4_k_cu_7337e76b_59464cuda3std3__419piecewise_constructE,@object
	.size		_ZN39_INTERNAL_b665fb1e_4_k_cu_7337e76b_59464cuda3std3__419piecewise_constructE,(_ZN39_INTERNAL_b665fb1e_4_k_cu_7337e76b_59464cuda3std3__45__cpo4cendE - _ZN39_INTERNAL_b665fb1e_4_k_cu_7337e76b_59464cuda3std3__419piecewise_constructE)
_ZN39_INTERNAL_b665fb1e_4_k_cu_7337e76b_59464cuda3std3__419piecewise_constructE:
	.zero		1
	.type		_ZN39_INTERNAL_b665fb1e_4_k_cu_7337e76b_59464cuda3std3__45__cpo4cendE,@object
	.size		_ZN39_INTERNAL_b665fb1e_4_k_cu_7337e76b_59464cuda3std3__45__cpo4cendE,(_ZN39_INTERNAL_b665fb1e_4_k_cu_7337e76b_59464cuda3std6ranges3__45__cpo4swapE - _ZN39_INTERNAL_b665fb1e_4_k_cu_7337e76b_59464cuda3std3__45__cpo4cendE)
_ZN39_INTERNAL_b665fb1e_4_k_cu_7337e76b_59464cuda3std3__45__cpo4cendE:
	.zero		1
	.type		_ZN39_INTERNAL_b665fb1e_4_k_cu_7337e76b_59464cuda3std6ranges3__45__cpo4swapE,@object
	.size		_ZN39_INTERNAL_b665fb1e_4_k_cu_7337e76b_59464cuda3std6ranges3__45__cpo4swapE,(.L_8 - _ZN39_INTERNAL_b665fb1e_4_k_cu_7337e76b_59464cuda3std6ranges3__45__cpo4swapE)
_ZN39_INTERNAL_b665fb1e_4_k_cu_7337e76b_59464cuda3std6ranges3__45__cpo4swapE:
	.zero		1
.L_8:


//--------------------- .nv.constant0._ZN7cutlass13device_kernelINS_4gemm6kernel13GemmUniversalIN4cute5tupleIJiiiiEEENS1_10collective13CollectiveMmaINS1_34MainloopSm90TmaGmmaWarpSpecializedILi3ENS5_IJNS4_1CILi1EEESB_SB_EEENS1_35KernelTmaWarpSpecializedCooperativeEEENS5_IJNSA_ILi256EEENSA_ILi128EEESG_EEENS_10tfloat32_tENS5_IJlSB_lEEESI_SJ_NS4_8TiledMMAINS4_8MMA_AtomIJNS4_4SM904GMMA30MMA_64x128x8_F32TF32TF32_SS_TNILNSN_7ScaleInE1ELSP_1EEEEEENS4_6LayoutINS5_IJNSA_ILi2EEESB_SB_EEENS5_IJSB_NSA_ILi0EEESV_EEEEENS5_IJNS4_10UnderscoreESY_SY_EEEEENS4_13SM90_TMA_LOADENS4_14ComposedLayoutINS4_7SwizzleILi3ELi4ELi3EEENS4_18smem_ptr_flag_bitsILi32EEENSS_INS5_IJNSA_ILi8EEENSA_ILi32EEEEEENS5_IJS18_SB_EEEEEEEvNS4_8identityES11_S1C_vS1D_EENS_8epilogue10collective6detail29Sm90TmaWarpSpecializedAdapterINS1G_15DefaultEpilogueISI_SJ_SJ_NS1F_6thread17LinearCombinationISI_Li1EffLNS1K_9ScaleType4KindE0ELNS_15FloatRoundStyleE2ESI_EENS1_15EpilogueDefaultEEEEEvvEEEEvNT_6ParamsE --------------------------
	.section	.nv.constant0._ZN7cutlass13device_kernelINS_4gemm6kernel13GemmUniversalIN4cute5tupleIJiiiiEEENS1_10collective13CollectiveMmaINS1_34MainloopSm90TmaGmmaWarpSpecializedILi3ENS5_IJNS4_1CILi1EEESB_SB_EEENS1_35KernelTmaWarpSpecializedCooperativeEEENS5_IJNSA_ILi256EEENSA_ILi128EEESG_EEENS_10tfloat32_tENS5_IJlSB_lEEESI_SJ_NS4_8TiledMMAINS4_8MMA_AtomIJNS4_4SM904GMMA30MMA_64x128x8_F32TF32TF32_SS_TNILNSN_7ScaleInE1ELSP_1EEEEEENS4_6LayoutINS5_IJNSA_ILi2EEESB_SB_EEENS5_IJSB_NSA_ILi0EEESV_EEEEENS5_IJNS4_10UnderscoreESY_SY_EEEEENS4_13SM90_TMA_LOADENS4_14ComposedLayoutINS4_7SwizzleILi3ELi4ELi3EEENS4_18smem_ptr_flag_bitsILi32EEENSS_INS5_IJNSA_ILi8EEENSA_ILi32EEEEEENS5_IJS18_SB_EEEEEEEvNS4_8identityES11_S1C_vS1D_EENS_8epilogue10collective6detail29Sm90TmaWarpSpecializedAdapterINS1G_15DefaultEpilogueISI_SJ_SJ_NS1F_6thread17LinearCombinationISI_Li1EffLNS1K_9ScaleType4KindE0ELNS_15FloatRoundStyleE2ESI_EENS1_15EpilogueDefaultEEEEEvvEEEEvNT_6ParamsE,"a",@progbits
	.sectionflags	@""
	.align	4
.nv.constant0._ZN7cutlass13device_kernelINS_4gemm6kernel13GemmUniversalIN4cute5tupleIJiiiiEEENS1_10collective13CollectiveMmaINS1_34MainloopSm90TmaGmmaWarpSpecializedILi3ENS5_IJNS4_1CILi1EEESB_SB_EEENS1_35KernelTmaWarpSpecializedCooperativeEEENS5_IJNSA_ILi256EEENSA_ILi128EEESG_EEENS_10tfloat32_tENS5_IJlSB_lEEESI_SJ_NS4_8TiledMMAINS4_8MMA_AtomIJNS4_4SM904GMMA30MMA_64x128x8_F32TF32TF32_SS_TNILNSN_7ScaleInE1ELSP_1EEEEEENS4_6LayoutINS5_IJNSA_ILi2EEESB_SB_EEENS5_IJSB_NSA_ILi0EEESV_EEEEENS5_IJNS4_10UnderscoreESY_SY_EEEEENS4_13SM90_TMA_LOADENS4_14ComposedLayoutINS4_7SwizzleILi3ELi4ELi3EEENS4_18smem_ptr_flag_bitsILi32EEENSS_INS5_IJNSA_ILi8EEENSA_ILi32EEEEEENS5_IJS18_SB_EEEEEEEvNS4_8identityES11_S1C_vS1D_EENS_8epilogue10collective6detail29Sm90TmaWarpSpecializedAdapterINS1G_15DefaultEpilogueISI_SJ_SJ_NS1F_6thread17LinearCombinationISI_Li1EffLNS1K_9ScaleType4KindE0ELNS_15FloatRoundStyleE2ESI_EENS1_15EpilogueDefaultEEEEEvvEEEEvNT_6ParamsE:
	.zero		1664


//--------------------- SYMBOLS --------------------------

	.type		.nv.reservedSmem.offset0,@object
	.size		.nv.reservedSmem.offset0,0x4
	.type		__assertfail,@function
